//
// Generated by NVIDIA NVVM Compiler
//
// Compiler Build ID: CL-36424714
// Cuda compilation tools, release 13.0, V13.0.88
// Based on NVVM 20.0.0
//

.version 9.0
.target sm_100
.address_size 64

	// .globl	discretize_kernel_single_pattern

.visible .entry discretize_kernel_single_pattern(
	.param .align 8 .b8 discretize_kernel_single_pattern_param_0[48],
	.param .u64 .ptr .align 1 discretize_kernel_single_pattern_param_1,
	.param .u64 .ptr .align 1 discretize_kernel_single_pattern_param_2,
	.param .u64 .ptr .align 1 discretize_kernel_single_pattern_param_3,
	.param .u64 discretize_kernel_single_pattern_param_4,
	.param .u64 discretize_kernel_single_pattern_param_5
)
{
	.reg .pred 	%p<53>;
	.reg .b32 	%r<64>;
	.reg .b32 	%f<390>;
	.reg .b64 	%rd<61>;

	ld.param.u64 	%rd24, [discretize_kernel_single_pattern_param_0+32];
	ld.param.u64 	%rd23, [discretize_kernel_single_pattern_param_0+24];
	ld.param.u64 	%rd22, [discretize_kernel_single_pattern_param_0+16];
	ld.param.u64 	%rd21, [discretize_kernel_single_pattern_param_0+8];
	ld.param.u64 	%rd20, [discretize_kernel_single_pattern_param_0];
	ld.param.u64 	%rd26, [discretize_kernel_single_pattern_param_1];
	ld.param.u64 	%rd27, [discretize_kernel_single_pattern_param_2];
	ld.param.u64 	%rd29, [discretize_kernel_single_pattern_param_3];
	ld.param.u64 	%rd30, [discretize_kernel_single_pattern_param_4];
	ld.param.u64 	%rd28, [discretize_kernel_single_pattern_param_5];
	cvta.to.global.u64 	%rd1, %rd29;
	mov.u32 	%r1, %ctaid.x;
	cvt.u64.u32 	%rd3, %r1;
	setp.lt.u64 	%p1, %rd30, %rd3;
	@%p1 bra 	$L__BB0_30;
	cvta.to.global.u64 	%rd31, %rd26;
	shl.b64 	%rd32, %rd3, 4;
	add.s64 	%rd33, %rd31, %rd32;
	ld.global.u64 	%rd58, [%rd33];
	ld.global.u64 	%rd34, [%rd33+8];
	mul.lo.s64 	%rd5, %rd28, %rd3;
	add.s64 	%rd6, %rd34, %rd58;
	setp.ge.u64 	%p2, %rd58, %rd6;
	@%p2 bra 	$L__BB0_30;
	cvta.to.global.u64 	%rd35, %rd27;
	mov.u32 	%r2, %tid.x;
	mov.u32 	%r3, %ntid.x;
	mul.lo.s32 	%r4, %r3, %r2;
	cvt.u64.u32 	%rd36, %r4;
	add.s64 	%rd37, %rd5, %rd36;
	shl.b64 	%rd38, %rd37, 2;
	add.s64 	%rd7, %rd35, %rd38;
	add.s64 	%rd8, %rd28, -1;
	shl.b64 	%rd39, %rd28, 2;
	add.s64 	%rd9, %rd1, %rd39;
	cvt.rn.f32.u64 	%f1, %rd28;
	cvta.to.global.u64 	%rd10, %rd20;
$L__BB0_3:
	cvta.to.global.u64 	%rd40, %rd22;
	shl.b64 	%rd41, %rd58, 2;
	add.s64 	%rd42, %rd40, %rd41;
	ld.global.f32 	%f39, [%rd42];
	cvta.to.global.u64 	%rd43, %rd21;
	add.s64 	%rd44, %rd43, %rd41;
	ld.global.f32 	%f2, [%rd44];
	add.s64 	%rd45, %rd10, %rd41;
	ld.global.f32 	%f40, [%rd45];
	cvta.to.global.u64 	%rd46, %rd24;
	add.s64 	%rd47, %rd46, %rd41;
	ld.global.f32 	%f3, [%rd47];
	cvta.to.global.u64 	%rd48, %rd23;
	add.s64 	%rd49, %rd48, %rd41;
	ld.global.f32 	%f41, [%rd49];
	ld.global.f32 	%f42, [%rd1];
	sub.f32 	%f43, %f2, %f42;
	ld.global.f32 	%f44, [%rd9+-4];
	sub.f32 	%f45, %f44, %f42;
	div.rn.f32 	%f46, %f43, %f45;
	mul.f32 	%f47, %f46, %f1;
	cvt.rzi.u64.f32 	%rd12, %f47;
	min.u64 	%rd59, %rd12, %rd8;
	mul.f32 	%f4, %f39, %f40;
	mul.f32 	%f5, %f41, 0f3ED96D27;
	mul.f32 	%f6, %f41, 0f3F000000;
	mov.f32 	%f48, 0f3F800000;
	sub.f32 	%f7, %f48, %f3;
	abs.f32 	%f49, %f5;
	setp.lt.f32 	%p3, %f49, 0f00800000;
	mul.f32 	%f51, %f49, 0f4B800000;
	selp.f32 	%f52, %f51, %f49, %p3;
	selp.f32 	%f53, 0fC1C00000, 0f00000000, %p3;
	mov.b32 	%r5, %f52;
	add.s32 	%r6, %r5, -1060439283;
	and.b32  	%r7, %r6, -8388608;
	sub.s32 	%r8, %r5, %r7;
	mov.b32 	%f54, %r8;
	cvt.rn.f32.s32 	%f55, %r7;
	fma.rn.f32 	%f56, %f55, 0f34000000, %f53;
	add.f32 	%f57, %f54, 0fBF800000;
	add.f32 	%f58, %f54, 0f3F800000;
	rcp.approx.ftz.f32 	%f59, %f58;
	add.f32 	%f60, %f57, %f57;
	mul.f32 	%f61, %f60, %f59;
	mul.f32 	%f62, %f61, %f61;
	sub.f32 	%f63, %f57, %f61;
	add.f32 	%f64, %f63, %f63;
	neg.f32 	%f65, %f61;
	fma.rn.f32 	%f66, %f65, %f57, %f64;
	mul.rn.f32 	%f67, %f59, %f66;
	fma.rn.f32 	%f68, %f62, 0f3A2C32E4, 0f3B52E7DB;
	fma.rn.f32 	%f69, %f68, %f62, 0f3C93BB73;
	fma.rn.f32 	%f70, %f69, %f62, 0f3DF6384F;
	mul.rn.f32 	%f71, %f70, %f62;
	fma.rn.f32 	%f72, %f61, 0f3FB8AA3B, %f56;
	sub.f32 	%f73, %f56, %f72;
	fma.rn.f32 	%f74, %f61, 0f3FB8AA3B, %f73;
	fma.rn.f32 	%f75, %f67, 0f3FB8AA3B, %f74;
	fma.rn.f32 	%f76, %f61, 0f32A55E34, %f75;
	mul.f32 	%f77, %f71, 0f40400000;
	fma.rn.f32 	%f78, %f77, %f67, %f76;
	fma.rn.f32 	%f79, %f71, %f61, %f78;
	add.rn.f32 	%f80, %f72, %f79;
	neg.f32 	%f81, %f72;
	add.rn.f32 	%f82, %f80, %f81;
	neg.f32 	%f83, %f82;
	add.rn.f32 	%f84, %f79, %f83;
	mov.f32 	%f85, 0f40000000;
	mul.rn.f32 	%f86, %f80, %f85;
	neg.f32 	%f87, %f86;
	fma.rn.f32 	%f88, %f80, 0f40000000, %f87;
	fma.rn.f32 	%f89, %f84, 0f40000000, %f88;
	cvt.rni.f32.f32 	%f90, %f86;
	sub.f32 	%f91, %f86, %f90;
	add.f32 	%f92, %f91, %f89;
	fma.rn.f32 	%f93, %f92, 0f391FCB8E, 0f3AAF85ED;
	fma.rn.f32 	%f94, %f93, %f92, 0f3C1D9856;
	fma.rn.f32 	%f95, %f94, %f92, 0f3D6357BB;
	fma.rn.f32 	%f96, %f95, %f92, 0f3E75FDEC;
	fma.rn.f32 	%f97, %f96, %f92, 0f3F317218;
	fma.rn.f32 	%f98, %f97, %f92, 0f3F800000;
	cvt.rzi.s32.f32 	%r9, %f90;
	setp.gt.f32 	%p4, %f90, 0f00000000;
	selp.b32 	%r10, 0, -2097152000, %p4;
	add.s32 	%r11, %r10, 2130706432;
	mov.b32 	%f99, %r11;
	mul.f32 	%f100, %f98, %f99;
	shl.b32 	%r12, %r9, 23;
	sub.s32 	%r13, %r12, %r10;
	mov.b32 	%f101, %r13;
	mul.f32 	%f102, %f100, %f101;
	abs.f32 	%f103, %f86;
	setp.gt.f32 	%p5, %f103, 0f43180000;
	setp.lt.f32 	%p6, %f86, 0f00000000;
	selp.f32 	%f104, 0f00000000, 0f7F800000, %p6;
	selp.f32 	%f105, %f104, %f102, %p5;
	setp.eq.f32 	%p7, %f5, 0f3F800000;
	setp.nan.f32 	%p8, %f49, %f49;
	setp.eq.f32 	%p9, %f5, 0f00000000;
	setp.eq.f32 	%p10, %f49, 0f7F800000;
	add.f32 	%f106, %f5, %f5;
	mov.b32 	%r14, %f106;
	and.b32  	%r15, %r14, 2147483647;
	mov.b32 	%f107, %r15;
	add.rn.f32 	%f108, %f5, %f85;
	selp.f32 	%f109, %f107, %f105, %p10;
	selp.f32 	%f110, %f107, %f109, %p9;
	selp.f32 	%f111, %f108, %f110, %p8;
	mul.f32 	%f112, %f111, 0f40C90FDB;
	selp.f32 	%f113, 0f40C90FDB, %f112, %p7;
	sqrt.rn.f32 	%f8, %f113;
$L__BB0_4:
	shl.b64 	%rd50, %rd59, 2;
	add.s64 	%rd51, %rd1, %rd50;
	ld.global.f32 	%f115, [%rd51];
	sub.f32 	%f9, %f115, %f2;
	div.rn.f32 	%f10, %f9, %f6;
	abs.f32 	%f11, %f10;
	setp.eq.f32 	%p11, %f10, 0f3F800000;
	mov.f32 	%f386, 0f3F800000;
	@%p11 bra 	$L__BB0_9;
	setp.num.f32 	%p12, %f11, %f11;
	@%p12 bra 	$L__BB0_7;
	mov.f32 	%f171, 0f40000000;
	add.rn.f32 	%f386, %f10, %f171;
	bra.uni 	$L__BB0_9;
$L__BB0_7:
	setp.lt.f32 	%p13, %f11, 0f00800000;
	mul.f32 	%f116, %f11, 0f4B800000;
	selp.f32 	%f117, %f116, %f11, %p13;
	mov.b32 	%r16, %f117;
	add.s32 	%r17, %r16, -1060439283;
	and.b32  	%r18, %r17, -8388608;
	sub.s32 	%r19, %r16, %r18;
	mov.b32 	%f118, %r19;
	cvt.rn.f32.s32 	%f119, %r18;
	selp.f32 	%f120, 0fC1C00000, 0f00000000, %p13;
	fma.rn.f32 	%f121, %f119, 0f34000000, %f120;
	add.f32 	%f122, %f118, 0fBF800000;
	add.f32 	%f123, %f118, 0f3F800000;
	rcp.approx.ftz.f32 	%f124, %f123;
	add.f32 	%f125, %f122, %f122;
	mul.f32 	%f126, %f125, %f124;
	mul.f32 	%f127, %f126, %f126;
	neg.f32 	%f128, %f126;
	sub.f32 	%f129, %f122, %f126;
	add.f32 	%f130, %f129, %f129;
	fma.rn.f32 	%f131, %f128, %f122, %f130;
	mul.rn.f32 	%f132, %f124, %f131;
	fma.rn.f32 	%f133, %f127, 0f3A2C32E4, 0f3B52E7DB;
	fma.rn.f32 	%f134, %f133, %f127, 0f3C93BB73;
	fma.rn.f32 	%f135, %f134, %f127, 0f3DF6384F;
	mul.rn.f32 	%f136, %f135, %f127;
	fma.rn.f32 	%f137, %f126, 0f3FB8AA3B, %f121;
	mul.f32 	%f138, %f136, 0f40400000;
	sub.f32 	%f139, %f121, %f137;
	fma.rn.f32 	%f140, %f126, 0f3FB8AA3B, %f139;
	fma.rn.f32 	%f141, %f132, 0f3FB8AA3B, %f140;
	fma.rn.f32 	%f142, %f126, 0f32A55E34, %f141;
	fma.rn.f32 	%f143, %f138, %f132, %f142;
	fma.rn.f32 	%f144, %f136, %f126, %f143;
	add.rn.f32 	%f145, %f137, %f144;
	mov.f32 	%f146, 0f40000000;
	mul.rn.f32 	%f147, %f145, %f146;
	cvt.rni.f32.f32 	%f148, %f147;
	sub.f32 	%f149, %f147, %f148;
	neg.f32 	%f150, %f147;
	fma.rn.f32 	%f151, %f145, 0f40000000, %f150;
	neg.f32 	%f152, %f137;
	add.rn.f32 	%f153, %f145, %f152;
	neg.f32 	%f154, %f153;
	add.rn.f32 	%f155, %f144, %f154;
	fma.rn.f32 	%f156, %f155, 0f40000000, %f151;
	add.f32 	%f157, %f149, %f156;
	setp.gt.f32 	%p14, %f148, 0f00000000;
	selp.b32 	%r20, 0, -2097152000, %p14;
	setp.neu.f32 	%p15, %f10, 0f00000000;
	setp.neu.f32 	%p16, %f11, 0f7F800000;
	setp.lt.f32 	%p17, %f147, 0f00000000;
	selp.f32 	%f158, 0f00000000, 0f7F800000, %p17;
	abs.f32 	%f159, %f147;
	setp.gt.f32 	%p18, %f159, 0f43180000;
	cvt.rzi.s32.f32 	%r21, %f148;
	shl.b32 	%r22, %r21, 23;
	sub.s32 	%r23, %r22, %r20;
	mov.b32 	%f160, %r23;
	add.s32 	%r24, %r20, 2130706432;
	mov.b32 	%f161, %r24;
	fma.rn.f32 	%f162, %f157, 0f391FCB8E, 0f3AAF85ED;
	fma.rn.f32 	%f163, %f162, %f157, 0f3C1D9856;
	fma.rn.f32 	%f164, %f163, %f157, 0f3D6357BB;
	fma.rn.f32 	%f165, %f164, %f157, 0f3E75FDEC;
	fma.rn.f32 	%f166, %f165, %f157, 0f3F317218;
	fma.rn.f32 	%f167, %f166, %f157, 0f3F800000;
	mul.f32 	%f168, %f167, %f161;
	mul.f32 	%f169, %f168, %f160;
	selp.f32 	%f386, %f158, %f169, %p18;
	and.pred  	%p19, %p15, %p16;
	@%p19 bra 	$L__BB0_9;
	add.f32 	%f170, %f10, %f10;
	mov.b32 	%r25, %f170;
	and.b32  	%r26, %r25, 2147483647;
	mov.b32 	%f386, %r26;
$L__BB0_9:
	add.f32 	%f173, %f386, 0f3F800000;
	mul.f32 	%f174, %f173, 0f40490FDB;
	mul.f32 	%f175, %f6, %f174;
	rcp.rn.f32 	%f16, %f175;
	div.rn.f32 	%f17, %f9, %f5;
	abs.f32 	%f18, %f17;
	setp.eq.f32 	%p20, %f17, 0f3F800000;
	mov.f32 	%f387, 0f3F800000;
	@%p20 bra 	$L__BB0_14;
	setp.num.f32 	%p21, %f18, %f18;
	@%p21 bra 	$L__BB0_12;
	mov.f32 	%f231, 0f40000000;
	add.rn.f32 	%f387, %f17, %f231;
	bra.uni 	$L__BB0_14;
$L__BB0_12:
	setp.lt.f32 	%p22, %f18, 0f00800000;
	mul.f32 	%f176, %f18, 0f4B800000;
	selp.f32 	%f177, %f176, %f18, %p22;
	mov.b32 	%r27, %f177;
	add.s32 	%r28, %r27, -1060439283;
	and.b32  	%r29, %r28, -8388608;
	sub.s32 	%r30, %r27, %r29;
	mov.b32 	%f178, %r30;
	cvt.rn.f32.s32 	%f179, %r29;
	selp.f32 	%f180, 0fC1C00000, 0f00000000, %p22;
	fma.rn.f32 	%f181, %f179, 0f34000000, %f180;
	add.f32 	%f182, %f178, 0fBF800000;
	add.f32 	%f183, %f178, 0f3F800000;
	rcp.approx.ftz.f32 	%f184, %f183;
	add.f32 	%f185, %f182, %f182;
	mul.f32 	%f186, %f185, %f184;
	mul.f32 	%f187, %f186, %f186;
	neg.f32 	%f188, %f186;
	sub.f32 	%f189, %f182, %f186;
	add.f32 	%f190, %f189, %f189;
	fma.rn.f32 	%f191, %f188, %f182, %f190;
	mul.rn.f32 	%f192, %f184, %f191;
	fma.rn.f32 	%f193, %f187, 0f3A2C32E4, 0f3B52E7DB;
	fma.rn.f32 	%f194, %f193, %f187, 0f3C93BB73;
	fma.rn.f32 	%f195, %f194, %f187, 0f3DF6384F;
	mul.rn.f32 	%f196, %f195, %f187;
	fma.rn.f32 	%f197, %f186, 0f3FB8AA3B, %f181;
	mul.f32 	%f198, %f196, 0f40400000;
	sub.f32 	%f199, %f181, %f197;
	fma.rn.f32 	%f200, %f186, 0f3FB8AA3B, %f199;
	fma.rn.f32 	%f201, %f192, 0f3FB8AA3B, %f200;
	fma.rn.f32 	%f202, %f186, 0f32A55E34, %f201;
	fma.rn.f32 	%f203, %f198, %f192, %f202;
	fma.rn.f32 	%f204, %f196, %f186, %f203;
	add.rn.f32 	%f205, %f197, %f204;
	mov.f32 	%f206, 0f40000000;
	mul.rn.f32 	%f207, %f205, %f206;
	cvt.rni.f32.f32 	%f208, %f207;
	sub.f32 	%f209, %f207, %f208;
	neg.f32 	%f210, %f207;
	fma.rn.f32 	%f211, %f205, 0f40000000, %f210;
	neg.f32 	%f212, %f197;
	add.rn.f32 	%f213, %f205, %f212;
	neg.f32 	%f214, %f213;
	add.rn.f32 	%f215, %f204, %f214;
	fma.rn.f32 	%f216, %f215, 0f40000000, %f211;
	add.f32 	%f217, %f209, %f216;
	setp.gt.f32 	%p23, %f208, 0f00000000;
	selp.b32 	%r31, 0, -2097152000, %p23;
	setp.neu.f32 	%p24, %f17, 0f00000000;
	setp.neu.f32 	%p25, %f18, 0f7F800000;
	setp.lt.f32 	%p26, %f207, 0f00000000;
	selp.f32 	%f218, 0f00000000, 0f7F800000, %p26;
	abs.f32 	%f219, %f207;
	setp.gt.f32 	%p27, %f219, 0f43180000;
	cvt.rzi.s32.f32 	%r32, %f208;
	shl.b32 	%r33, %r32, 23;
	sub.s32 	%r34, %r33, %r31;
	mov.b32 	%f220, %r34;
	add.s32 	%r35, %r31, 2130706432;
	mov.b32 	%f221, %r35;
	fma.rn.f32 	%f222, %f217, 0f391FCB8E, 0f3AAF85ED;
	fma.rn.f32 	%f223, %f222, %f217, 0f3C1D9856;
	fma.rn.f32 	%f224, %f223, %f217, 0f3D6357BB;
	fma.rn.f32 	%f225, %f224, %f217, 0f3E75FDEC;
	fma.rn.f32 	%f226, %f225, %f217, 0f3F317218;
	fma.rn.f32 	%f227, %f226, %f217, 0f3F800000;
	mul.f32 	%f228, %f227, %f221;
	mul.f32 	%f229, %f228, %f220;
	selp.f32 	%f387, %f218, %f229, %p27;
	and.pred  	%p28, %p24, %p25;
	@%p28 bra 	$L__BB0_14;
	add.f32 	%f230, %f17, %f17;
	mov.b32 	%r36, %f230;
	and.b32  	%r37, %r36, 2147483647;
	mov.b32 	%f387, %r37;
$L__BB0_14:
	mul.f32 	%f232, %f387, 0fBF000000;
	fma.rn.f32 	%f233, %f232, 0f3BBB989D, 0f3F000000;
	cvt.sat.f32.f32 	%f234, %f233;
	mov.f32 	%f235, 0f4B400001;
	mov.f32 	%f236, 0f437C0000;
	fma.rm.f32 	%f237, %f234, %f236, %f235;
	add.f32 	%f238, %f237, 0fCB40007F;
	neg.f32 	%f239, %f238;
	fma.rn.f32 	%f240, %f232, 0f3FB8AA3B, %f239;
	fma.rn.f32 	%f241, %f232, 0f32A57060, %f240;
	mov.b32 	%r38, %f237;
	shl.b32 	%r39, %r38, 23;
	mov.b32 	%f242, %r39;
	ex2.approx.ftz.f32 	%f243, %f241;
	mul.f32 	%f244, %f243, %f242;
	div.rn.f32 	%f245, %f244, %f8;
	mul.f32 	%f246, %f7, %f245;
	fma.rn.f32 	%f247, %f3, %f16, %f246;
	mul.f32 	%f23, %f4, %f247;
	setp.lt.f32 	%p29, %f23, 0f3A83126F;
	@%p29 bra 	$L__BB0_16;
	shl.b64 	%rd52, %rd59, 2;
	add.s64 	%rd53, %rd7, %rd52;
	ld.global.f32 	%f248, [%rd53];
	add.f32 	%f249, %f23, %f248;
	st.global.f32 	[%rd53], %f249;
	setp.ne.s64 	%p30, %rd59, 0;
	add.s64 	%rd59, %rd59, -1;
	@%p30 bra 	$L__BB0_4;
$L__BB0_16:
	add.s64 	%rd60, %rd12, 1;
	setp.ge.u64 	%p31, %rd60, %rd28;
	@%p31 bra 	$L__BB0_29;
$L__BB0_17:
	shl.b64 	%rd54, %rd60, 2;
	add.s64 	%rd55, %rd1, %rd54;
	ld.global.f32 	%f251, [%rd55];
	sub.f32 	%f24, %f251, %f2;
	div.rn.f32 	%f25, %f24, %f6;
	abs.f32 	%f26, %f25;
	setp.eq.f32 	%p32, %f25, 0f3F800000;
	mov.f32 	%f388, 0f3F800000;
	@%p32 bra 	$L__BB0_22;
	setp.num.f32 	%p33, %f26, %f26;
	@%p33 bra 	$L__BB0_20;
	mov.f32 	%f307, 0f40000000;
	add.rn.f32 	%f388, %f25, %f307;
	bra.uni 	$L__BB0_22;
$L__BB0_20:
	setp.lt.f32 	%p34, %f26, 0f00800000;
	mul.f32 	%f252, %f26, 0f4B800000;
	selp.f32 	%f253, %f252, %f26, %p34;
	mov.b32 	%r40, %f253;
	add.s32 	%r41, %r40, -1060439283;
	and.b32  	%r42, %r41, -8388608;
	sub.s32 	%r43, %r40, %r42;
	mov.b32 	%f254, %r43;
	cvt.rn.f32.s32 	%f255, %r42;
	selp.f32 	%f256, 0fC1C00000, 0f00000000, %p34;
	fma.rn.f32 	%f257, %f255, 0f34000000, %f256;
	add.f32 	%f258, %f254, 0fBF800000;
	add.f32 	%f259, %f254, 0f3F800000;
	rcp.approx.ftz.f32 	%f260, %f259;
	add.f32 	%f261, %f258, %f258;
	mul.f32 	%f262, %f261, %f260;
	mul.f32 	%f263, %f262, %f262;
	neg.f32 	%f264, %f262;
	sub.f32 	%f265, %f258, %f262;
	add.f32 	%f266, %f265, %f265;
	fma.rn.f32 	%f267, %f264, %f258, %f266;
	mul.rn.f32 	%f268, %f260, %f267;
	fma.rn.f32 	%f269, %f263, 0f3A2C32E4, 0f3B52E7DB;
	fma.rn.f32 	%f270, %f269, %f263, 0f3C93BB73;
	fma.rn.f32 	%f271, %f270, %f263, 0f3DF6384F;
	mul.rn.f32 	%f272, %f271, %f263;
	fma.rn.f32 	%f273, %f262, 0f3FB8AA3B, %f257;
	mul.f32 	%f274, %f272, 0f40400000;
	sub.f32 	%f275, %f257, %f273;
	fma.rn.f32 	%f276, %f262, 0f3FB8AA3B, %f275;
	fma.rn.f32 	%f277, %f268, 0f3FB8AA3B, %f276;
	fma.rn.f32 	%f278, %f262, 0f32A55E34, %f277;
	fma.rn.f32 	%f279, %f274, %f268, %f278;
	fma.rn.f32 	%f280, %f272, %f262, %f279;
	add.rn.f32 	%f281, %f273, %f280;
	mov.f32 	%f282, 0f40000000;
	mul.rn.f32 	%f283, %f281, %f282;
	cvt.rni.f32.f32 	%f284, %f283;
	sub.f32 	%f285, %f283, %f284;
	neg.f32 	%f286, %f283;
	fma.rn.f32 	%f287, %f281, 0f40000000, %f286;
	neg.f32 	%f288, %f273;
	add.rn.f32 	%f289, %f281, %f288;
	neg.f32 	%f290, %f289;
	add.rn.f32 	%f291, %f280, %f290;
	fma.rn.f32 	%f292, %f291, 0f40000000, %f287;
	add.f32 	%f293, %f285, %f292;
	setp.gt.f32 	%p35, %f284, 0f00000000;
	selp.b32 	%r44, 0, -2097152000, %p35;
	setp.neu.f32 	%p36, %f25, 0f00000000;
	setp.neu.f32 	%p37, %f26, 0f7F800000;
	setp.lt.f32 	%p38, %f283, 0f00000000;
	selp.f32 	%f294, 0f00000000, 0f7F800000, %p38;
	abs.f32 	%f295, %f283;
	setp.gt.f32 	%p39, %f295, 0f43180000;
	cvt.rzi.s32.f32 	%r45, %f284;
	shl.b32 	%r46, %r45, 23;
	sub.s32 	%r47, %r46, %r44;
	mov.b32 	%f296, %r47;
	add.s32 	%r48, %r44, 2130706432;
	mov.b32 	%f297, %r48;
	fma.rn.f32 	%f298, %f293, 0f391FCB8E, 0f3AAF85ED;
	fma.rn.f32 	%f299, %f298, %f293, 0f3C1D9856;
	fma.rn.f32 	%f300, %f299, %f293, 0f3D6357BB;
	fma.rn.f32 	%f301, %f300, %f293, 0f3E75FDEC;
	fma.rn.f32 	%f302, %f301, %f293, 0f3F317218;
	fma.rn.f32 	%f303, %f302, %f293, 0f3F800000;
	mul.f32 	%f304, %f303, %f297;
	mul.f32 	%f305, %f304, %f296;
	selp.f32 	%f388, %f294, %f305, %p39;
	and.pred  	%p40, %p36, %p37;
	@%p40 bra 	$L__BB0_22;
	add.f32 	%f306, %f25, %f25;
	mov.b32 	%r49, %f306;
	and.b32  	%r50, %r49, 2147483647;
	mov.b32 	%f388, %r50;
$L__BB0_22:
	add.f32 	%f309, %f388, 0f3F800000;
	mul.f32 	%f310, %f309, 0f40490FDB;
	mul.f32 	%f311, %f6, %f310;
	rcp.rn.f32 	%f31, %f311;
	div.rn.f32 	%f32, %f24, %f5;
	abs.f32 	%f33, %f32;
	setp.eq.f32 	%p41, %f32, 0f3F800000;
	mov.f32 	%f389, 0f3F800000;
	@%p41 bra 	$L__BB0_27;
	setp.num.f32 	%p42, %f33, %f33;
	@%p42 bra 	$L__BB0_25;
	mov.f32 	%f367, 0f40000000;
	add.rn.f32 	%f389, %f32, %f367;
	bra.uni 	$L__BB0_27;
$L__BB0_25:
	setp.lt.f32 	%p43, %f33, 0f00800000;
	mul.f32 	%f312, %f33, 0f4B800000;
	selp.f32 	%f313, %f312, %f33, %p43;
	mov.b32 	%r51, %f313;
	add.s32 	%r52, %r51, -1060439283;
	and.b32  	%r53, %r52, -8388608;
	sub.s32 	%r54, %r51, %r53;
	mov.b32 	%f314, %r54;
	cvt.rn.f32.s32 	%f315, %r53;
	selp.f32 	%f316, 0fC1C00000, 0f00000000, %p43;
	fma.rn.f32 	%f317, %f315, 0f34000000, %f316;
	add.f32 	%f318, %f314, 0fBF800000;
	add.f32 	%f319, %f314, 0f3F800000;
	rcp.approx.ftz.f32 	%f320, %f319;
	add.f32 	%f321, %f318, %f318;
	mul.f32 	%f322, %f321, %f320;
	mul.f32 	%f323, %f322, %f322;
	neg.f32 	%f324, %f322;
	sub.f32 	%f325, %f318, %f322;
	add.f32 	%f326, %f325, %f325;
	fma.rn.f32 	%f327, %f324, %f318, %f326;
	mul.rn.f32 	%f328, %f320, %f327;
	fma.rn.f32 	%f329, %f323, 0f3A2C32E4, 0f3B52E7DB;
	fma.rn.f32 	%f330, %f329, %f323, 0f3C93BB73;
	fma.rn.f32 	%f331, %f330, %f323, 0f3DF6384F;
	mul.rn.f32 	%f332, %f331, %f323;
	fma.rn.f32 	%f333, %f322, 0f3FB8AA3B, %f317;
	mul.f32 	%f334, %f332, 0f40400000;
	sub.f32 	%f335, %f317, %f333;
	fma.rn.f32 	%f336, %f322, 0f3FB8AA3B, %f335;
	fma.rn.f32 	%f337, %f328, 0f3FB8AA3B, %f336;
	fma.rn.f32 	%f338, %f322, 0f32A55E34, %f337;
	fma.rn.f32 	%f339, %f334, %f328, %f338;
	fma.rn.f32 	%f340, %f332, %f322, %f339;
	add.rn.f32 	%f341, %f333, %f340;
	mov.f32 	%f342, 0f40000000;
	mul.rn.f32 	%f343, %f341, %f342;
	cvt.rni.f32.f32 	%f344, %f343;
	sub.f32 	%f345, %f343, %f344;
	neg.f32 	%f346, %f343;
	fma.rn.f32 	%f347, %f341, 0f40000000, %f346;
	neg.f32 	%f348, %f333;
	add.rn.f32 	%f349, %f341, %f348;
	neg.f32 	%f350, %f349;
	add.rn.f32 	%f351, %f340, %f350;
	fma.rn.f32 	%f352, %f351, 0f40000000, %f347;
	add.f32 	%f353, %f345, %f352;
	setp.gt.f32 	%p44, %f344, 0f00000000;
	selp.b32 	%r55, 0, -2097152000, %p44;
	setp.neu.f32 	%p45, %f32, 0f00000000;
	setp.neu.f32 	%p46, %f33, 0f7F800000;
	setp.lt.f32 	%p47, %f343, 0f00000000;
	selp.f32 	%f354, 0f00000000, 0f7F800000, %p47;
	abs.f32 	%f355, %f343;
	setp.gt.f32 	%p48, %f355, 0f43180000;
	cvt.rzi.s32.f32 	%r56, %f344;
	shl.b32 	%r57, %r56, 23;
	sub.s32 	%r58, %r57, %r55;
	mov.b32 	%f356, %r58;
	add.s32 	%r59, %r55, 2130706432;
	mov.b32 	%f357, %r59;
	fma.rn.f32 	%f358, %f353, 0f391FCB8E, 0f3AAF85ED;
	fma.rn.f32 	%f359, %f358, %f353, 0f3C1D9856;
	fma.rn.f32 	%f360, %f359, %f353, 0f3D6357BB;
	fma.rn.f32 	%f361, %f360, %f353, 0f3E75FDEC;
	fma.rn.f32 	%f362, %f361, %f353, 0f3F317218;
	fma.rn.f32 	%f363, %f362, %f353, 0f3F800000;
	mul.f32 	%f364, %f363, %f357;
	mul.f32 	%f365, %f364, %f356;
	selp.f32 	%f389, %f354, %f365, %p48;
	and.pred  	%p49, %p45, %p46;
	@%p49 bra 	$L__BB0_27;
	add.f32 	%f366, %f32, %f32;
	mov.b32 	%r60, %f366;
	and.b32  	%r61, %r60, 2147483647;
	mov.b32 	%f389, %r61;
$L__BB0_27:
	mul.f32 	%f368, %f389, 0fBF000000;
	fma.rn.f32 	%f369, %f368, 0f3BBB989D, 0f3F000000;
	cvt.sat.f32.f32 	%f370, %f369;
	mov.f32 	%f371, 0f4B400001;
	mov.f32 	%f372, 0f437C0000;
	fma.rm.f32 	%f373, %f370, %f372, %f371;
	add.f32 	%f374, %f373, 0fCB40007F;
	neg.f32 	%f375, %f374;
	fma.rn.f32 	%f376, %f368, 0f3FB8AA3B, %f375;
	fma.rn.f32 	%f377, %f368, 0f32A57060, %f376;
	mov.b32 	%r62, %f373;
	shl.b32 	%r63, %r62, 23;
	mov.b32 	%f378, %r63;
	ex2.approx.ftz.f32 	%f379, %f377;
	mul.f32 	%f380, %f379, %f378;
	div.rn.f32 	%f381, %f380, %f8;
	mul.f32 	%f382, %f7, %f381;
	fma.rn.f32 	%f383, %f3, %f31, %f382;
	mul.f32 	%f38, %f4, %f383;
	setp.lt.f32 	%p50, %f38, 0f3A83126F;
	@%p50 bra 	$L__BB0_29;
	shl.b64 	%rd56, %rd60, 2;
	add.s64 	%rd57, %rd7, %rd56;
	ld.global.f32 	%f384, [%rd57];
	add.f32 	%f385, %f38, %f384;
	st.global.f32 	[%rd57], %f385;
	add.s64 	%rd60, %rd60, 1;
	setp.lt.u64 	%p51, %rd60, %rd28;
	@%p51 bra 	$L__BB0_17;
$L__BB0_29:
	add.s64 	%rd58, %rd58, 1;
	setp.ne.s64 	%p52, %rd58, %rd6;
	@%p52 bra 	$L__BB0_3;
$L__BB0_30:
	ret;

}
	// .globl	discretize_kernel
.visible .entry discretize_kernel(
	.param .align 8 .b8 discretize_kernel_param_0[48],
	.param .u64 .ptr .align 1 discretize_kernel_param_1,
	.param .u64 .ptr .align 1 discretize_kernel_param_2,
	.param .u64 .ptr .align 1 discretize_kernel_param_3,
	.param .u64 discretize_kernel_param_4,
	.param .u64 discretize_kernel_param_5
)
{
	.reg .pred 	%p<31>;
	.reg .b32 	%r<43>;
	.reg .b32 	%f<233>;
	.reg .b64 	%rd<59>;

	ld.param.u64 	%rd1, [discretize_kernel_param_0];
	ld.param.u64 	%rd2, [discretize_kernel_param_0+8];
	ld.param.u64 	%rd3, [discretize_kernel_param_0+16];
	ld.param.u64 	%rd4, [discretize_kernel_param_0+24];
	ld.param.u64 	%rd5, [discretize_kernel_param_0+32];
	ld.param.u64 	%rd29, [discretize_kernel_param_1];
	ld.param.u64 	%rd30, [discretize_kernel_param_2];
	ld.param.u64 	%rd31, [discretize_kernel_param_3];
	ld.param.u64 	%rd32, [discretize_kernel_param_5];
	mov.u32 	%r1, %ntid.x;
	mov.u32 	%r2, %ctaid.x;
	mov.u32 	%r3, %tid.x;
	mad.lo.s32 	%r4, %r1, %r2, %r3;
	cvt.u64.u32 	%rd6, %r4;
	and.b64  	%rd33, %rd32, -4294967296;
	setp.ne.s64 	%p1, %rd33, 0;
	@%p1 bra 	$L__BB1_2;
	cvt.u32.u64 	%r5, %rd32;
	cvt.u32.u64 	%r6, %rd6;
	div.u32 	%r7, %r6, %r5;
	cvt.u64.u32 	%rd52, %r7;
	bra.uni 	$L__BB1_3;
$L__BB1_2:
	div.u64 	%rd52, %rd6, %rd32;
$L__BB1_3:
	cvta.to.global.u64 	%rd34, %rd29;
	shl.b64 	%rd35, %rd52, 4;
	add.s64 	%rd36, %rd34, %rd35;
	ld.global.u64 	%rd10, [%rd36];
	ld.global.u64 	%rd58, [%rd36+8];
	mul.lo.s64 	%rd37, %rd52, %rd32;
	sub.s64 	%rd38, %rd6, %rd37;
	cvta.to.global.u64 	%rd39, %rd31;
	shl.b64 	%rd40, %rd38, 2;
	add.s64 	%rd41, %rd39, %rd40;
	ld.global.f32 	%f1, [%rd41];
	add.s64 	%rd42, %rd58, %rd10;
	setp.ge.u64 	%p2, %rd10, %rd42;
	mov.f32 	%f232, 0f00000000;
	@%p2 bra 	$L__BB1_21;
	shl.b64 	%rd43, %rd10, 2;
	cvta.to.global.u64 	%rd44, %rd1;
	add.s64 	%rd57, %rd44, %rd43;
	cvta.to.global.u64 	%rd45, %rd3;
	add.s64 	%rd56, %rd45, %rd43;
	cvta.to.global.u64 	%rd46, %rd4;
	add.s64 	%rd55, %rd46, %rd43;
	cvta.to.global.u64 	%rd47, %rd5;
	add.s64 	%rd54, %rd47, %rd43;
	cvta.to.global.u64 	%rd48, %rd2;
	add.s64 	%rd53, %rd48, %rd43;
	mov.f32 	%f232, 0f00000000;
$L__BB1_5:
	ld.global.f32 	%f31, [%rd53];
	sub.f32 	%f3, %f1, %f31;
	ld.global.f32 	%f4, [%rd54];
	ld.global.f32 	%f32, [%rd55];
	mul.f32 	%f5, %f32, 0f3ED96D27;
	mul.f32 	%f6, %f32, 0f3F000000;
	div.rn.f32 	%f7, %f3, %f6;
	abs.f32 	%f8, %f7;
	setp.eq.f32 	%p3, %f7, 0f3F800000;
	mov.f32 	%f229, 0f3F800000;
	@%p3 bra 	$L__BB1_10;
	setp.num.f32 	%p4, %f8, %f8;
	@%p4 bra 	$L__BB1_8;
	mov.f32 	%f88, 0f40000000;
	add.rn.f32 	%f229, %f7, %f88;
	bra.uni 	$L__BB1_10;
$L__BB1_8:
	setp.lt.f32 	%p5, %f8, 0f00800000;
	mul.f32 	%f33, %f8, 0f4B800000;
	selp.f32 	%f34, %f33, %f8, %p5;
	mov.b32 	%r8, %f34;
	add.s32 	%r9, %r8, -1060439283;
	and.b32  	%r10, %r9, -8388608;
	sub.s32 	%r11, %r8, %r10;
	mov.b32 	%f35, %r11;
	cvt.rn.f32.s32 	%f36, %r10;
	selp.f32 	%f37, 0fC1C00000, 0f00000000, %p5;
	fma.rn.f32 	%f38, %f36, 0f34000000, %f37;
	add.f32 	%f39, %f35, 0fBF800000;
	add.f32 	%f40, %f35, 0f3F800000;
	rcp.approx.ftz.f32 	%f41, %f40;
	add.f32 	%f42, %f39, %f39;
	mul.f32 	%f43, %f42, %f41;
	mul.f32 	%f44, %f43, %f43;
	neg.f32 	%f45, %f43;
	sub.f32 	%f46, %f39, %f43;
	add.f32 	%f47, %f46, %f46;
	fma.rn.f32 	%f48, %f45, %f39, %f47;
	mul.rn.f32 	%f49, %f41, %f48;
	fma.rn.f32 	%f50, %f44, 0f3A2C32E4, 0f3B52E7DB;
	fma.rn.f32 	%f51, %f50, %f44, 0f3C93BB73;
	fma.rn.f32 	%f52, %f51, %f44, 0f3DF6384F;
	mul.rn.f32 	%f53, %f52, %f44;
	fma.rn.f32 	%f54, %f43, 0f3FB8AA3B, %f38;
	mul.f32 	%f55, %f53, 0f40400000;
	sub.f32 	%f56, %f38, %f54;
	fma.rn.f32 	%f57, %f43, 0f3FB8AA3B, %f56;
	fma.rn.f32 	%f58, %f49, 0f3FB8AA3B, %f57;
	fma.rn.f32 	%f59, %f43, 0f32A55E34, %f58;
	fma.rn.f32 	%f60, %f55, %f49, %f59;
	fma.rn.f32 	%f61, %f53, %f43, %f60;
	add.rn.f32 	%f62, %f54, %f61;
	mov.f32 	%f63, 0f40000000;
	mul.rn.f32 	%f64, %f62, %f63;
	cvt.rni.f32.f32 	%f65, %f64;
	sub.f32 	%f66, %f64, %f65;
	neg.f32 	%f67, %f64;
	fma.rn.f32 	%f68, %f62, 0f40000000, %f67;
	neg.f32 	%f69, %f54;
	add.rn.f32 	%f70, %f62, %f69;
	neg.f32 	%f71, %f70;
	add.rn.f32 	%f72, %f61, %f71;
	fma.rn.f32 	%f73, %f72, 0f40000000, %f68;
	add.f32 	%f74, %f66, %f73;
	setp.gt.f32 	%p6, %f65, 0f00000000;
	selp.b32 	%r12, 0, -2097152000, %p6;
	setp.neu.f32 	%p7, %f7, 0f00000000;
	setp.neu.f32 	%p8, %f8, 0f7F800000;
	setp.lt.f32 	%p9, %f64, 0f00000000;
	selp.f32 	%f75, 0f00000000, 0f7F800000, %p9;
	abs.f32 	%f76, %f64;
	setp.gt.f32 	%p10, %f76, 0f43180000;
	cvt.rzi.s32.f32 	%r13, %f65;
	shl.b32 	%r14, %r13, 23;
	sub.s32 	%r15, %r14, %r12;
	mov.b32 	%f77, %r15;
	add.s32 	%r16, %r12, 2130706432;
	mov.b32 	%f78, %r16;
	fma.rn.f32 	%f79, %f74, 0f391FCB8E, 0f3AAF85ED;
	fma.rn.f32 	%f80, %f79, %f74, 0f3C1D9856;
	fma.rn.f32 	%f81, %f80, %f74, 0f3D6357BB;
	fma.rn.f32 	%f82, %f81, %f74, 0f3E75FDEC;
	fma.rn.f32 	%f83, %f82, %f74, 0f3F317218;
	fma.rn.f32 	%f84, %f83, %f74, 0f3F800000;
	mul.f32 	%f85, %f84, %f78;
	mul.f32 	%f86, %f85, %f77;
	selp.f32 	%f229, %f75, %f86, %p10;
	and.pred  	%p11, %p7, %p8;
	@%p11 bra 	$L__BB1_10;
	add.f32 	%f87, %f7, %f7;
	mov.b32 	%r17, %f87;
	and.b32  	%r18, %r17, 2147483647;
	mov.b32 	%f229, %r18;
$L__BB1_10:
	add.f32 	%f90, %f229, 0f3F800000;
	mul.f32 	%f91, %f90, 0f40490FDB;
	mul.f32 	%f92, %f6, %f91;
	rcp.rn.f32 	%f93, %f92;
	mul.f32 	%f13, %f4, %f93;
	div.rn.f32 	%f14, %f3, %f5;
	abs.f32 	%f15, %f14;
	setp.eq.f32 	%p12, %f14, 0f3F800000;
	mov.f32 	%f230, 0f3F800000;
	@%p12 bra 	$L__BB1_15;
	setp.num.f32 	%p13, %f15, %f15;
	@%p13 bra 	$L__BB1_13;
	mov.f32 	%f149, 0f40000000;
	add.rn.f32 	%f230, %f14, %f149;
	bra.uni 	$L__BB1_15;
$L__BB1_13:
	setp.lt.f32 	%p14, %f15, 0f00800000;
	mul.f32 	%f94, %f15, 0f4B800000;
	selp.f32 	%f95, %f94, %f15, %p14;
	mov.b32 	%r19, %f95;
	add.s32 	%r20, %r19, -1060439283;
	and.b32  	%r21, %r20, -8388608;
	sub.s32 	%r22, %r19, %r21;
	mov.b32 	%f96, %r22;
	cvt.rn.f32.s32 	%f97, %r21;
	selp.f32 	%f98, 0fC1C00000, 0f00000000, %p14;
	fma.rn.f32 	%f99, %f97, 0f34000000, %f98;
	add.f32 	%f100, %f96, 0fBF800000;
	add.f32 	%f101, %f96, 0f3F800000;
	rcp.approx.ftz.f32 	%f102, %f101;
	add.f32 	%f103, %f100, %f100;
	mul.f32 	%f104, %f103, %f102;
	mul.f32 	%f105, %f104, %f104;
	neg.f32 	%f106, %f104;
	sub.f32 	%f107, %f100, %f104;
	add.f32 	%f108, %f107, %f107;
	fma.rn.f32 	%f109, %f106, %f100, %f108;
	mul.rn.f32 	%f110, %f102, %f109;
	fma.rn.f32 	%f111, %f105, 0f3A2C32E4, 0f3B52E7DB;
	fma.rn.f32 	%f112, %f111, %f105, 0f3C93BB73;
	fma.rn.f32 	%f113, %f112, %f105, 0f3DF6384F;
	mul.rn.f32 	%f114, %f113, %f105;
	fma.rn.f32 	%f115, %f104, 0f3FB8AA3B, %f99;
	mul.f32 	%f116, %f114, 0f40400000;
	sub.f32 	%f117, %f99, %f115;
	fma.rn.f32 	%f118, %f104, 0f3FB8AA3B, %f117;
	fma.rn.f32 	%f119, %f110, 0f3FB8AA3B, %f118;
	fma.rn.f32 	%f120, %f104, 0f32A55E34, %f119;
	fma.rn.f32 	%f121, %f116, %f110, %f120;
	fma.rn.f32 	%f122, %f114, %f104, %f121;
	add.rn.f32 	%f123, %f115, %f122;
	mov.f32 	%f124, 0f40000000;
	mul.rn.f32 	%f125, %f123, %f124;
	cvt.rni.f32.f32 	%f126, %f125;
	sub.f32 	%f127, %f125, %f126;
	neg.f32 	%f128, %f125;
	fma.rn.f32 	%f129, %f123, 0f40000000, %f128;
	neg.f32 	%f130, %f115;
	add.rn.f32 	%f131, %f123, %f130;
	neg.f32 	%f132, %f131;
	add.rn.f32 	%f133, %f122, %f132;
	fma.rn.f32 	%f134, %f133, 0f40000000, %f129;
	add.f32 	%f135, %f127, %f134;
	setp.gt.f32 	%p15, %f126, 0f00000000;
	selp.b32 	%r23, 0, -2097152000, %p15;
	setp.neu.f32 	%p16, %f14, 0f00000000;
	setp.neu.f32 	%p17, %f15, 0f7F800000;
	setp.lt.f32 	%p18, %f125, 0f00000000;
	selp.f32 	%f136, 0f00000000, 0f7F800000, %p18;
	abs.f32 	%f137, %f125;
	setp.gt.f32 	%p19, %f137, 0f43180000;
	cvt.rzi.s32.f32 	%r24, %f126;
	shl.b32 	%r25, %r24, 23;
	sub.s32 	%r26, %r25, %r23;
	mov.b32 	%f138, %r26;
	add.s32 	%r27, %r23, 2130706432;
	mov.b32 	%f139, %r27;
	fma.rn.f32 	%f140, %f135, 0f391FCB8E, 0f3AAF85ED;
	fma.rn.f32 	%f141, %f140, %f135, 0f3C1D9856;
	fma.rn.f32 	%f142, %f141, %f135, 0f3D6357BB;
	fma.rn.f32 	%f143, %f142, %f135, 0f3E75FDEC;
	fma.rn.f32 	%f144, %f143, %f135, 0f3F317218;
	fma.rn.f32 	%f145, %f144, %f135, 0f3F800000;
	mul.f32 	%f146, %f145, %f139;
	mul.f32 	%f147, %f146, %f138;
	selp.f32 	%f230, %f136, %f147, %p19;
	and.pred  	%p20, %p16, %p17;
	@%p20 bra 	$L__BB1_15;
	add.f32 	%f148, %f14, %f14;
	mov.b32 	%r28, %f148;
	and.b32  	%r29, %r28, 2147483647;
	mov.b32 	%f230, %r29;
$L__BB1_15:
	mul.f32 	%f20, %f230, 0fBF000000;
	abs.f32 	%f21, %f5;
	setp.eq.f32 	%p21, %f5, 0f3F800000;
	mov.f32 	%f231, 0f3F800000;
	@%p21 bra 	$L__BB1_20;
	setp.num.f32 	%p22, %f21, %f21;
	@%p22 bra 	$L__BB1_18;
	mov.f32 	%f206, 0f40000000;
	add.rn.f32 	%f231, %f5, %f206;
	bra.uni 	$L__BB1_20;
$L__BB1_18:
	setp.lt.f32 	%p23, %f21, 0f00800000;
	mul.f32 	%f151, %f21, 0f4B800000;
	selp.f32 	%f152, %f151, %f21, %p23;
	mov.b32 	%r30, %f152;
	add.s32 	%r31, %r30, -1060439283;
	and.b32  	%r32, %r31, -8388608;
	sub.s32 	%r33, %r30, %r32;
	mov.b32 	%f153, %r33;
	cvt.rn.f32.s32 	%f154, %r32;
	selp.f32 	%f155, 0fC1C00000, 0f00000000, %p23;
	fma.rn.f32 	%f156, %f154, 0f34000000, %f155;
	add.f32 	%f157, %f153, 0fBF800000;
	add.f32 	%f158, %f153, 0f3F800000;
	rcp.approx.ftz.f32 	%f159, %f158;
	add.f32 	%f160, %f157, %f157;
	mul.f32 	%f161, %f160, %f159;
	mul.f32 	%f162, %f161, %f161;
	neg.f32 	%f163, %f161;
	sub.f32 	%f164, %f157, %f161;
	add.f32 	%f165, %f164, %f164;
	fma.rn.f32 	%f166, %f163, %f157, %f165;
	mul.rn.f32 	%f167, %f159, %f166;
	fma.rn.f32 	%f168, %f162, 0f3A2C32E4, 0f3B52E7DB;
	fma.rn.f32 	%f169, %f168, %f162, 0f3C93BB73;
	fma.rn.f32 	%f170, %f169, %f162, 0f3DF6384F;
	mul.rn.f32 	%f171, %f170, %f162;
	fma.rn.f32 	%f172, %f161, 0f3FB8AA3B, %f156;
	mul.f32 	%f173, %f171, 0f40400000;
	sub.f32 	%f174, %f156, %f172;
	fma.rn.f32 	%f175, %f161, 0f3FB8AA3B, %f174;
	fma.rn.f32 	%f176, %f167, 0f3FB8AA3B, %f175;
	fma.rn.f32 	%f177, %f161, 0f32A55E34, %f176;
	fma.rn.f32 	%f178, %f173, %f167, %f177;
	fma.rn.f32 	%f179, %f171, %f161, %f178;
	add.rn.f32 	%f180, %f172, %f179;
	mov.f32 	%f181, 0f40000000;
	mul.rn.f32 	%f182, %f180, %f181;
	cvt.rni.f32.f32 	%f183, %f182;
	sub.f32 	%f184, %f182, %f183;
	neg.f32 	%f185, %f182;
	fma.rn.f32 	%f186, %f180, 0f40000000, %f185;
	neg.f32 	%f187, %f172;
	add.rn.f32 	%f188, %f180, %f187;
	neg.f32 	%f189, %f188;
	add.rn.f32 	%f190, %f179, %f189;
	fma.rn.f32 	%f191, %f190, 0f40000000, %f186;
	add.f32 	%f192, %f184, %f191;
	setp.gt.f32 	%p24, %f183, 0f00000000;
	selp.b32 	%r34, 0, -2097152000, %p24;
	setp.neu.f32 	%p25, %f5, 0f00000000;
	setp.neu.f32 	%p26, %f21, 0f7F800000;
	setp.lt.f32 	%p27, %f182, 0f00000000;
	selp.f32 	%f193, 0f00000000, 0f7F800000, %p27;
	abs.f32 	%f194, %f182;
	setp.gt.f32 	%p28, %f194, 0f43180000;
	cvt.rzi.s32.f32 	%r35, %f183;
	shl.b32 	%r36, %r35, 23;
	sub.s32 	%r37, %r36, %r34;
	mov.b32 	%f195, %r37;
	add.s32 	%r38, %r34, 2130706432;
	mov.b32 	%f196, %r38;
	fma.rn.f32 	%f197, %f192, 0f391FCB8E, 0f3AAF85ED;
	fma.rn.f32 	%f198, %f197, %f192, 0f3C1D9856;
	fma.rn.f32 	%f199, %f198, %f192, 0f3D6357BB;
	fma.rn.f32 	%f200, %f199, %f192, 0f3E75FDEC;
	fma.rn.f32 	%f201, %f200, %f192, 0f3F317218;
	fma.rn.f32 	%f202, %f201, %f192, 0f3F800000;
	mul.f32 	%f203, %f202, %f196;
	mul.f32 	%f204, %f203, %f195;
	selp.f32 	%f231, %f193, %f204, %p28;
	and.pred  	%p29, %p25, %p26;
	@%p29 bra 	$L__BB1_20;
	add.f32 	%f205, %f5, %f5;
	mov.b32 	%r39, %f205;
	and.b32  	%r40, %r39, 2147483647;
	mov.b32 	%f231, %r40;
$L__BB1_20:
	fma.rn.f32 	%f207, %f20, 0f3BBB989D, 0f3F000000;
	cvt.sat.f32.f32 	%f208, %f207;
	mov.f32 	%f209, 0f4B400001;
	mov.f32 	%f210, 0f437C0000;
	fma.rm.f32 	%f211, %f208, %f210, %f209;
	mul.f32 	%f212, %f231, 0f40C90FDB;
	sqrt.rn.f32 	%f213, %f212;
	add.f32 	%f214, %f211, 0fCB40007F;
	neg.f32 	%f215, %f214;
	fma.rn.f32 	%f216, %f20, 0f3FB8AA3B, %f215;
	fma.rn.f32 	%f217, %f20, 0f32A57060, %f216;
	ex2.approx.ftz.f32 	%f218, %f217;
	mov.b32 	%r41, %f211;
	shl.b32 	%r42, %r41, 23;
	mov.b32 	%f219, %r42;
	mul.f32 	%f220, %f218, %f219;
	div.rn.f32 	%f221, %f220, %f213;
	mov.f32 	%f222, 0f3F800000;
	sub.f32 	%f223, %f222, %f4;
	fma.rn.f32 	%f224, %f223, %f221, %f13;
	ld.global.f32 	%f225, [%rd56];
	ld.global.f32 	%f226, [%rd57];
	mul.f32 	%f227, %f225, %f226;
	fma.rn.f32 	%f232, %f227, %f224, %f232;
	add.s64 	%rd58, %rd58, -1;
	add.s64 	%rd57, %rd57, 4;
	add.s64 	%rd56, %rd56, 4;
	add.s64 	%rd55, %rd55, 4;
	add.s64 	%rd54, %rd54, 4;
	add.s64 	%rd53, %rd53, 4;
	setp.ne.s64 	%p30, %rd58, 0;
	@%p30 bra 	$L__BB1_5;
$L__BB1_21:
	cvta.to.global.u64 	%rd49, %rd30;
	shl.b64 	%rd50, %rd6, 2;
	add.s64 	%rd51, %rd49, %rd50;
	st.global.f32 	[%rd51], %f232;
	ret;

}


// ===== COMPILED SASS (sm_100) =====

	.target	sm_100

	.elftype	@"ET_EXEC"


//--------------------- .note.nv.tkinfo           --------------------------
	.section	.note.nv.tkinfo,"",@"SHT_NOTE"
	.sectionflags	@"SHF_NOTE_NV_TKINFO"
	.tkinfo
        /*0018*/ 	.word	0x00000002
        /*0030*/ 	.string	""
        /*0030*/ 	.string	"ptxas"
        /*0030*/ 	.string	"Cuda compilation tools, release 13.0, V13.0.88"
        /*0030*/ 	.string	"Build cuda_13.0.r13.0/compiler.36424714_0"
        /*0030*/ 	.string	"-arch sm_100 -m 64 "



//--------------------- .note.nv.cuinfo           --------------------------
	.section	.note.nv.cuinfo,"",@"SHT_NOTE"
	.sectionflags	@"SHF_NOTE_NV_CUINFO"
        /*0018*/ 	.short	0x0002
        /*001a*/ 	.short	0x0064
        /*001c*/ 	.short	0x0082
	.zero		2


//--------------------- .nv.info                  --------------------------
	.section	.nv.info,"",@"SHT_CUDA_INFO"
	.align	4


	//----- nvinfo : EIATTR_REGCOUNT
	.align		4
        /*0000*/ 	.byte	0x04, 0x2f
        /*0002*/ 	.short	(.L_1 - .L_0)
	.align		4
.L_0:
        /*0004*/ 	.word	index@(discretize_kernel_single_pattern)
        /*0008*/ 	.word	0x0000001f


	//----- nvinfo : EIATTR_FRAME_SIZE
	.align		4
.L_1:
        /*000c*/ 	.byte	0x04, 0x11
        /*000e*/ 	.short	(.L_3 - .L_2)
	.align		4
.L_2:
        /*0010*/ 	.word	index@($__internal_6_$__cuda_sm3x_div_rn_noftz_f32_slowpath)
        /*0014*/ 	.word	0x00000000


	//----- nvinfo : EIATTR_FRAME_SIZE
	.align		4
.L_3:
        /*0018*/ 	.byte	0x04, 0x11
        /*001a*/ 	.short	(.L_5 - .L_4)
	.align		4
.L_4:
        /*001c*/ 	.word	index@($__internal_5_$__cuda_sm20_sqrt_rn_f32_slowpath)
        /*0020*/ 	.word	0x00000000


	//----- nvinfo : EIATTR_FRAME_SIZE
	.align		4
.L_5:
        /*0024*/ 	.byte	0x04, 0x11
        /*0026*/ 	.short	(.L_7 - .L_6)
	.align		4
.L_6:
        /*0028*/ 	.word	index@($__internal_4_$__cuda_sm20_rcp_rn_f32_slowpath)
        /*002c*/ 	.word	0x00000000


	//----- nvinfo : EIATTR_FRAME_SIZE
	.align		4
.L_7:
        /*0030*/ 	.byte	0x04, 0x11
        /*0032*/ 	.short	(.L_9 - .L_8)
	.align		4
.L_8:
        /*0034*/ 	.word	index@(discretize_kernel_single_pattern)
        /*0038*/ 	.word	0x00000000


	//----- nvinfo : EIATTR_REGCOUNT
	.align		4
.L_9:
        /*003c*/ 	.byte	0x04, 0x2f
        /*003e*/ 	.short	(.L_11 - .L_10)
	.align		4
.L_10:
        /*0040*/ 	.word	index@(discretize_kernel)
        /*0044*/ 	.word	0x00000022


	//----- nvinfo : EIATTR_FRAME_SIZE
	.align		4
.L_11:
        /*0048*/ 	.byte	0x04, 0x11
        /*004a*/ 	.short	(.L_13 - .L_12)
	.align		4
.L_12:
        /*004c*/ 	.word	index@($__internal_3_$__cuda_sm3x_div_rn_noftz_f32_slowpath)
        /*0050*/ 	.word	0x00000000


	//----- nvinfo : EIATTR_FRAME_SIZE
	.align		4
.L_13:
        /*0054*/ 	.byte	0x04, 0x11
        /*0056*/ 	.short	(.L_15 - .L_14)
	.align		4
.L_14:
        /*0058*/ 	.word	index@($__internal_2_$__cuda_sm20_sqrt_rn_f32_slowpath)
        /*005c*/ 	.word	0x00000000


	//----- nvinfo : EIATTR_FRAME_SIZE
	.align		4
.L_15:
        /*0060*/ 	.byte	0x04, 0x11
        /*0062*/ 	.short	(.L_17 - .L_16)
	.align		4
.L_16:
        /*0064*/ 	.word	index@($__internal_1_$__cuda_sm20_rcp_rn_f32_slowpath)
        /*0068*/ 	.word	0x00000000


	//----- nvinfo : EIATTR_FRAME_SIZE
	.align		4
.L_17:
        /*006c*/ 	.byte	0x04, 0x11
        /*006e*/ 	.short	(.L_19 - .L_18)
	.align		4
.L_18:
        /*0070*/ 	.word	index@($__internal_0_$__cuda_sm20_div_u64)
        /*0074*/ 	.word	0x00000000


	//----- nvinfo : EIATTR_FRAME_SIZE
	.align		4
.L_19:
        /*0078*/ 	.byte	0x04, 0x11
        /*007a*/ 	.short	(.L_21 - .L_20)
	.align		4
.L_20:
        /*007c*/ 	.word	index@(discretize_kernel)
        /*0080*/ 	.word	0x00000000


	//----- nvinfo : EIATTR_MIN_STACK_SIZE
	.align		4
.L_21:
        /*0084*/ 	.byte	0x04, 0x12
        /*0086*/ 	.short	(.L_23 - .L_22)
	.align		4
.L_22:
        /*0088*/ 	.word	index@(discretize_kernel)
        /*008c*/ 	.word	0x00000000


	//----- nvinfo : EIATTR_MIN_STACK_SIZE
	.align		4
.L_23:
        /*0090*/ 	.byte	0x04, 0x12
        /*0092*/ 	.short	(.L_25 - .L_24)
	.align		4
.L_24:
        /*0094*/ 	.word	index@(discretize_kernel_single_pattern)
        /*0098*/ 	.word	0x00000000
.L_25:


//--------------------- .nv.compat                --------------------------
	.section	.nv.compat,"",@"SHT_CUDA_COMPAT_INFO"
	.align	4
        /*0000*/ 	.byte	0x02, 0x09, 0x00, 0x00, 0x02, 0x02, 0x01, 0x00, 0x02, 0x05, 0x05, 0x00, 0x03, 0x07, 0x01, 0x01
        /*0010*/ 	.byte	0x02, 0x03, 0x00, 0x00, 0x02, 0x06, 0x01, 0x00, 0x04, 0x0b, 0x08, 0x00, 0x01, 0x00, 0x00, 0x00
        /*0020*/ 	.byte	0x00, 0x00, 0x00, 0x00


//--------------------- .nv.info.discretize_kernel --------------------------
	.section	.nv.info.discretize_kernel,"",@"SHT_CUDA_INFO"
	.sectionflags	@""
	.align	4


	//----- nvinfo : EIATTR_CUDA_API_VERSION
	.align		4
        /*0000*/ 	.byte	0x04, 0x37
        /*0002*/ 	.short	(.L_27 - .L_26)
.L_26:
        /*0004*/ 	.word	0x00000082


	//----- nvinfo : EIATTR_KPARAM_INFO
	.align		4
.L_27:
        /*0008*/ 	.byte	0x04, 0x17
        /*000a*/ 	.short	(.L_29 - .L_28)
.L_28:
        /*000c*/ 	.word	0x00000000
        /*0010*/ 	.short	0x0005
        /*0012*/ 	.short	0x0050
        /*0014*/ 	.byte	0x00, 0xf0, 0x21, 0x00


	//----- nvinfo : EIATTR_KPARAM_INFO
	.align		4
.L_29:
        /*0018*/ 	.byte	0x04, 0x17
        /*001a*/ 	.short	(.L_31 - .L_30)
.L_30:
        /*001c*/ 	.word	0x00000000
        /*0020*/ 	.short	0x0004
        /*0022*/ 	.short	0x0048
        /*0024*/ 	.byte	0x00, 0xf0, 0x21, 0x00


	//----- nvinfo : EIATTR_KPARAM_INFO
	.align		4
.L_31:
        /*0028*/ 	.byte	0x04, 0x17
        /*002a*/ 	.short	(.L_33 - .L_32)
.L_32:
        /*002c*/ 	.word	0x00000000
        /*0030*/ 	.short	0x0003
        /*0032*/ 	.short	0x0040
        /*0034*/ 	.byte	0x00, 0xf5, 0x21, 0x00


	//----- nvinfo : EIATTR_KPARAM_INFO
	.align		4
.L_33:
        /*0038*/ 	.byte	0x04, 0x17
        /*003a*/ 	.short	(.L_35 - .L_34)
.L_34:
        /*003c*/ 	.word	0x00000000
        /*0040*/ 	.short	0x0002
        /*0042*/ 	.short	0x0038
        /*0044*/ 	.byte	0x00, 0xf5, 0x21, 0x00


	//----- nvinfo : EIATTR_KPARAM_INFO
	.align		4
.L_35:
        /*0048*/ 	.byte	0x04, 0x17
        /*004a*/ 	.short	(.L_37 - .L_36)
.L_36:
        /*004c*/ 	.word	0x00000000
        /*0050*/ 	.short	0x0001
        /*0052*/ 	.short	0x0030
        /*0054*/ 	.byte	0x00, 0xf5, 0x21, 0x00


	//----- nvinfo : EIATTR_KPARAM_INFO
	.align		4
.L_37:
        /*0058*/ 	.byte	0x04, 0x17
        /*005a*/ 	.short	(.L_39 - .L_38)
.L_38:
        /*005c*/ 	.word	0x00000000
        /*0060*/ 	.short	0x0000
        /*0062*/ 	.short	0x0000
        /*0064*/ 	.byte	0x00, 0xf0, 0xc1, 0x00


	//----- nvinfo : EIATTR_SPARSE_MMA_MASK
	.align		4
.L_39:
        /*0068*/ 	.byte	0x03, 0x50
        /*006a*/ 	.short	0x0000


	//----- nvinfo : EIATTR_MAXREG_COUNT
	.align		4
        /*006c*/ 	.byte	0x03, 0x1b
        /*006e*/ 	.short	0x00ff


	//----- nvinfo : EIATTR_MERCURY_ISA_VERSION
	.align		4
        /*0070*/ 	.byte	0x03, 0x5f
        /*0072*/ 	.short	0x0101


	//----- nvinfo : EIATTR_VRC_CTA_INIT_COUNT
	.align		4
        /*0074*/ 	.byte	0x02, 0x4a
	.zero		1
	.zero		1


	//----- nvinfo : EIATTR_EXIT_INSTR_OFFSETS
	.align		4
        /*0078*/ 	.byte	0x04, 0x1c
        /*007a*/ 	.short	(.L_41 - .L_40)


	//   ....[0]....
.L_40:
        /*007c*/ 	.word	0x00001980


	//----- nvinfo : EIATTR_CRS_STACK_SIZE
	.align		4
.L_41:
        /*0080*/ 	.byte	0x04, 0x1e
        /*0082*/ 	.short	(.L_43 - .L_42)
.L_42:
        /*0084*/ 	.word	0x00000000


	//----- nvinfo : EIATTR_CBANK_PARAM_SIZE
	.align		4
.L_43:
        /*0088*/ 	.byte	0x03, 0x19
        /*008a*/ 	.short	0x0058


	//----- nvinfo : EIATTR_PARAM_CBANK
	.align		4
        /*008c*/ 	.byte	0x04, 0x0a
        /*008e*/ 	.short	(.L_45 - .L_44)
	.align		4
.L_44:
        /*0090*/ 	.word	index@(.nv.constant0.discretize_kernel)
        /*0094*/ 	.short	0x0380
        /*0096*/ 	.short	0x0058


	//----- nvinfo : EIATTR_SW_WAR
	.align		4
.L_45:
        /*0098*/ 	.byte	0x04, 0x36
        /*009a*/ 	.short	(.L_47 - .L_46)
.L_46:
        /*009c*/ 	.word	0x00000008
.L_47:


//--------------------- .nv.info.discretize_kernel_single_pattern --------------------------
	.section	.nv.info.discretize_kernel_single_pattern,"",@"SHT_CUDA_INFO"
	.sectionflags	@""
	.align	4


	//----- nvinfo : EIATTR_CUDA_API_VERSION
	.align		4
        /*0000*/ 	.byte	0x04, 0x37
        /*0002*/ 	.short	(.L_49 - .L_48)
.L_48:
        /*0004*/ 	.word	0x00000082


	//----- nvinfo : EIATTR_KPARAM_INFO
	.align		4
.L_49:
        /*0008*/ 	.byte	0x04, 0x17
        /*000a*/ 	.short	(.L_51 - .L_50)
.L_50:
        /*000c*/ 	.word	0x00000000
        /*0010*/ 	.short	0x0005
        /*0012*/ 	.short	0x0050
        /*0014*/ 	.byte	0x00, 0xf0, 0x21, 0x00


	//----- nvinfo : EIATTR_KPARAM_INFO
	.align		4
.L_51:
        /*0018*/ 	.byte	0x04, 0x17
        /*001a*/ 	.short	(.L_53 - .L_52)
.L_52:
        /*001c*/ 	.word	0x00000000
        /*0020*/ 	.short	0x0004
        /*0022*/ 	.short	0x0048
        /*0024*/ 	.byte	0x00, 0xf0, 0x21, 0x00


	//----- nvinfo : EIATTR_KPARAM_INFO
	.align		4
.L_53:
        /*0028*/ 	.byte	0x04, 0x17
        /*002a*/ 	.short	(.L_55 - .L_54)
.L_54:
        /*002c*/ 	.word	0x00000000
        /*0030*/ 	.short	0x0003
        /*0032*/ 	.short	0x0040
        /*0034*/ 	.byte	0x00, 0xf5, 0x21, 0x00


	//----- nvinfo : EIATTR_KPARAM_INFO
	.align		4
.L_55:
        /*0038*/ 	.byte	0x04, 0x17
        /*003a*/ 	.short	(.L_57 - .L_56)
.L_56:
        /*003c*/ 	.word	0x00000000
        /*0040*/ 	.short	0x0002
        /*0042*/ 	.short	0x0038
        /*0044*/ 	.byte	0x00, 0xf5, 0x21, 0x00


	//----- nvinfo : EIATTR_KPARAM_INFO
	.align		4
.L_57:
        /*0048*/ 	.byte	0x04, 0x17
        /*004a*/ 	.short	(.L_59 - .L_58)
.L_58:
        /*004c*/ 	.word	0x00000000
        /*0050*/ 	.short	0x0001
        /*0052*/ 	.short	0x0030
        /*0054*/ 	.byte	0x00, 0xf5, 0x21, 0x00


	//----- nvinfo : EIATTR_KPARAM_INFO
	.align		4
.L_59:
        /*0058*/ 	.byte	0x04, 0x17
        /*005a*/ 	.short	(.L_61 - .L_60)
.L_60:
        /*005c*/ 	.word	0x00000000
        /*0060*/ 	.short	0x0000
        /*0062*/ 	.short	0x0000
        /*0064*/ 	.byte	0x00, 0xf0, 0xc1, 0x00


	//----- nvinfo : EIATTR_SPARSE_MMA_MASK
	.align		4
.L_61:
        /*0068*/ 	.byte	0x03, 0x50
        /*006a*/ 	.short	0x0000


	//----- nvinfo : EIATTR_MAXREG_COUNT
	.align		4
        /*006c*/ 	.byte	0x03, 0x1b
        /*006e*/ 	.short	0x00ff


	//----- nvinfo : EIATTR_MERCURY_ISA_VERSION
	.align		4
        /*0070*/ 	.byte	0x03, 0x5f
        /*0072*/ 	.short	0x0101


	//----- nvinfo : EIATTR_VRC_CTA_INIT_COUNT
	.align		4
        /*0074*/ 	.byte	0x02, 0x4a
	.zero		1
	.zero		1


	//----- nvinfo : EIATTR_EXIT_INSTR_OFFSETS
	.align		4
        /*0078*/ 	.byte	0x04, 0x1c
        /*007a*/ 	.short	(.L_63 - .L_62)


	//   ....[0]....
.L_62:
        /*007c*/ 	.word	0x00000050


	//   ....[1]....
        /*0080*/ 	.word	0x00000120


	//   ....[2]....
        /*0084*/ 	.word	0x00002740


	//----- nvinfo : EIATTR_CRS_STACK_SIZE
	.align		4
.L_63:
        /*0088*/ 	.byte	0x04, 0x1e
        /*008a*/ 	.short	(.L_65 - .L_64)
.L_64:
        /*008c*/ 	.word	0x00000000


	//----- nvinfo : EIATTR_CBANK_PARAM_SIZE
	.align		4
.L_65:
        /*0090*/ 	.byte	0x03, 0x19
        /*0092*/ 	.short	0x0058


	//----- nvinfo : EIATTR_PARAM_CBANK
	.align		4
        /*0094*/ 	.byte	0x04, 0x0a
        /*0096*/ 	.short	(.L_67 - .L_66)
	.align		4
.L_66:
        /*0098*/ 	.word	index@(.nv.constant0.discretize_kernel_single_pattern)
        /*009c*/ 	.short	0x0380
        /*009e*/ 	.short	0x0058


	//----- nvinfo : EIATTR_SW_WAR
	.align		4
.L_67:
        /*00a0*/ 	.byte	0x04, 0x36
        /*00a2*/ 	.short	(.L_69 - .L_68)
.L_68:
        /*00a4*/ 	.word	0x00000008
.L_69:


//--------------------- .nv.callgraph             --------------------------
	.section	.nv.callgraph,"",@"SHT_CUDA_CALLGRAPH"
	.align	4
	.sectionentsize	8
	.align		4
        /*0000*/ 	.word	0x00000000
	.align		4
        /*0004*/ 	.word	0xffffffff
	.align		4
        /*0008*/ 	.word	0x00000000
	.align		4
        /*000c*/ 	.word	0xfffffffe
	.align		4
        /*0010*/ 	.word	0x00000000
	.align		4
        /*0014*/ 	.word	0xfffffffd
	.align		4
        /*0018*/ 	.word	0x00000000
	.align		4
        /*001c*/ 	.word	0xfffffffc


//--------------------- .text.discretize_kernel   --------------------------
	.section	.text.discretize_kernel,"ax",@progbits
	.align	128
        .global         discretize_kernel
        .type           discretize_kernel,@function
        .size           discretize_kernel,(.L_x_77 - discretize_kernel)
        .other          discretize_kernel,@"STO_CUDA_ENTRY STV_DEFAULT"
discretize_kernel:
.text.discretize_kernel:
[----:B------:R-:W-:Y:S01]  /*0000*/  LDC R1, c[0x0][0x37c] ;  /* 0x0000df00ff017b82 */ /* 0x000fe20000000800 */
[----:B------:R-:W0:Y:S01]  /*0010*/  S2R R4, SR_CTAID.X ;  /* 0x0000000000047919 */ /* 0x000e220000002500 */
[----:B------:R-:W1:Y:S01]  /*0020*/  LDCU UR7, c[0x0][0x3d4] ;  /* 0x00007a80ff0777ac */ /* 0x000e620008000800 */
[----:B------:R-:W0:Y:S01]  /*0030*/  S2R R5, SR_TID.X ;  /* 0x0000000000057919 */ /* 0x000e220000002100 */
[----:B------:R-:W0:Y:S01]  /*0040*/  LDCU UR6, c[0x0][0x360] ;  /* 0x00006c00ff0677ac */ /* 0x000e220008000800 */
[----:B------:R-:W2:Y:S01]  /*0050*/  LDCU.64 UR4, c[0x0][0x358] ;  /* 0x00006b00ff0477ac */ /* 0x000ea20008000a00 */
[----:B-1----:R-:W-:Y:S01]  /*0060*/  UISETP.NE.U32.AND UP0, UPT, UR7, URZ, UPT ;  /* 0x000000ff0700728c */ /* 0x002fe2000bf05070 */
[----:B0-----:R-:W-:-:S08]  /*0070*/  IMAD R4, R4, UR6, R5 ;  /* 0x0000000604047c24 */ /* 0x001fd0000f8e0205 */
[----:B--2---:R-:W-:Y:S05]  /*0080*/  BRA.U UP0, `(.L_x_0) ;  /* 0x0000000100547547 */ /* 0x004fea000b800000 */
[----:B------:R-:W0:Y:S02]  /*0090*/  LDCU UR6, c[0x0][0x3d0] ;  /* 0x00007a00ff0677ac */ /* 0x000e240008000800 */
[----:B0-----:R-:W0:Y:S01]  /*00a0*/  I2F.U32.RP R0, UR6 ;  /* 0x0000000600007d06 */ /* 0x001e220008209000 */
[----:B------:R-:W-:-:S07]  /*00b0*/  ISETP.NE.U32.AND P2, PT, RZ, UR6, PT ;  /* 0x00000006ff007c0c */ /* 0x000fce000bf45070 */
[----:B0-----:R-:W0:Y:S02]  /*00c0*/  MUFU.RCP R0, R0 ;  /* 0x0000000000007308 */ /* 0x001e240000001000 */
[----:B0-----:R-:W-:-:S06]  /*00d0*/  IADD3 R2, PT, PT, R0, 0xffffffe, RZ ;  /* 0x0ffffffe00027810 */ /* 0x001fcc0007ffe0ff */
[----:B------:R0:W1:Y:S02]  /*00e0*/  F2I.FTZ.U32.TRUNC.NTZ R3, R2 ;  /* 0x0000000200037305 */ /* 0x000064000021f000 */
[----:B0-----:R-:W-:Y:S01]  /*00f0*/  IMAD.MOV.U32 R2, RZ, RZ, RZ ;  /* 0x000000ffff027224 */ /* 0x001fe200078e00ff */
[----:B-1----:R-:W-:-:S05]  /*0100*/  IADD3 R7, PT, PT, RZ, -R3, RZ ;  /* 0x80000003ff077210 */ /* 0x002fca0007ffe0ff */
[----:B------:R-:W-:-:S04]  /*0110*/  IMAD R7, R7, UR6, RZ ;  /* 0x0000000607077c24 */ /* 0x000fc8000f8e02ff */
[----:B------:R-:W-:-:S04]  /*0120*/  IMAD.HI.U32 R3, R3, R7, R2 ;  /* 0x0000000703037227 */ /* 0x000fc800078e0002 */
[----:B------:R-:W-:Y:S02]  /*0130*/  IMAD.MOV.U32 R7, RZ, RZ, RZ ;  /* 0x000000ffff077224 */ /* 0x000fe400078e00ff */
[----:B------:R-:W-:-:S05]  /*0140*/  IMAD.HI.U32 R6, R3, R4, RZ ;  /* 0x0000000403067227 */ /* 0x000fca00078e00ff */
[----:B------:R-:W-:-:S05]  /*0150*/  IADD3 R3, PT, PT, -R6, RZ, RZ ;  /* 0x000000ff06037210 */ /* 0x000fca0007ffe1ff */
[----:B------:R-:W-:-:S05]  /*0160*/  IMAD R3, R3, UR6, R4 ;  /* 0x0000000603037c24 */ /* 0x000fca000f8e0204 */
[----:B------:R-:W-:-:S13]  /*0170*/  ISETP.GE.U32.AND P0, PT, R3, UR6, PT ;  /* 0x0000000603007c0c */ /* 0x000fda000bf06070 */
[----:B------:R-:W-:Y:S01]  /*0180*/  @P0 VIADD R3, R3, -UR6 ;  /* 0x8000000603030c36 */ /* 0x000fe20008000000 */
[----:B------:R-:W-:-:S04]  /*0190*/  @P0 IADD3 R6, PT, PT, R6, 0x1, RZ ;  /* 0x0000000106060810 */ /* 0x000fc80007ffe0ff */
[----:B------:R-:W-:-:S13]  /*01a0*/  ISETP.GE.U32.AND P1, PT, R3, UR6, PT ;  /* 0x0000000603007c0c */ /* 0x000fda000bf26070 */
[----:B------:R-:W-:Y:S02]  /*01b0*/  @P1 IADD3 R6, PT, PT, R6, 0x1, RZ ;  /* 0x0000000106061810 */ /* 0x000fe40007ffe0ff */
[----:B------:R-:W-:Y:S01]  /*01c0*/  @!P2 LOP3.LUT R6, RZ, UR6, RZ, 0x33, !PT ;  /* 0x00000006ff06ac12 */ /* 0x000fe2000f8e33ff */
[----:B------:R-:W-:Y:S06]  /*01d0*/  BRA `(.L_x_1) ;  /* 0x0000000000087947 */ /* 0x000fec0003800000 */
.L_x_0:
[----:B------:R-:W-:-:S07]  /*01e0*/  MOV R0, 0x200 ;  /* 0x0000020000007802 */ /* 0x000fce0000000f00 */
[----:B------:R-:W-:Y:S05]  /*01f0*/  CALL.REL.NOINC `($__internal_0_$__cuda_sm20_div_u64) ;  /* 0x0000001400e47944 */ /* 0x000fea0003c00000 */
.L_x_1:
[----:B------:R-:W0:Y:S01]  /*0200*/  LDCU.64 UR6, c[0x0][0x3b0] ;  /* 0x00007600ff0677ac */ /* 0x000e220008000a00 */
[----:B------:R-:W1:Y:S01]  /*0210*/  LDCU.64 UR8, c[0x0][0x3d0] ;  /* 0x00007a00ff0877ac */ /* 0x000e620008000a00 */
[----:B0-----:R-:W-:-:S04]  /*0220*/  LEA R8, P0, R6, UR6, 0x4 ;  /* 0x0000000606087c11 */ /* 0x001fc8000f8020ff */
[----:B------:R-:W-:Y:S01]  /*0230*/  LEA.HI.X R9, R6, UR7, R7, 0x4, P0 ;  /* 0x0000000706097c11 */ /* 0x000fe200080f2407 */
[----:B------:R-:W0:Y:S04]  /*0240*/  LDCU.64 UR6, c[0x0][0x3c0] ;  /* 0x00007800ff0677ac */ /* 0x000e280008000a00 */
[----:B------:R-:W2:Y:S04]  /*0250*/  LDG.E.64 R10, desc[UR4][R8.64] ;  /* 0x00000004080a7981 */ /* 0x000ea8000c1e1b00 */
[----:B------:R-:W2:Y:S01]  /*0260*/  LDG.E.64 R2, desc[UR4][R8.64+0x8] ;  /* 0x0000080408027981 */ /* 0x000ea2000c1e1b00 */
[----:B------:R-:W-:Y:S01]  /*0270*/  IADD3 R15, P0, PT, RZ, -R6, RZ ;  /* 0x80000006ff0f7210 */ /* 0x000fe20007f1e0ff */
[----:B------:R-:W-:Y:S01]  /*0280*/  HFMA2 R5, -RZ, RZ, 0, 0 ;  /* 0x00000000ff057431 */ /* 0x000fe200000001ff */
[----:B------:R-:W-:Y:S01]  /*0290*/  BSSY.RECONVERGENT B0, `(.L_x_2) ;  /* 0x000016a000007945 */ /* 0x000fe20003800200 */
[----:B------:R-:W-:-:S02]  /*02a0*/  MOV R20, RZ ;  /* 0x000000ff00147202 */ /* 0x000fc40000000f00 */
[----:B------:R-:W-:-:S05]  /*02b0*/  IADD3.X R0, PT, PT, RZ, ~R7, RZ, P0, !PT ;  /* 0x80000007ff007210 */ /* 0x000fca00007fe4ff */
[----:B-1----:R-:W-:Y:S02]  /*02c0*/  IMAD R0, R0, UR8, RZ ;  /* 0x0000000800007c24 */ /* 0x002fe4000f8e02ff */
[----:B------:R-:W-:-:S04]  /*02d0*/  IMAD.WIDE.U32 R6, R15, UR8, R4 ;  /* 0x000000080f067c25 */ /* 0x000fc8000f8e0004 */
[----:B------:R-:W-:-:S05]  /*02e0*/  IMAD R15, R15, UR9, R0 ;  /* 0x000000090f0f7c24 */ /* 0x000fca000f8e0200 */
[----:B------:R-:W-:Y:S02]  /*02f0*/  IADD3 R7, PT, PT, R7, R15, RZ ;  /* 0x0000000f07077210 */ /* 0x000fe40007ffe0ff */
[----:B--2---:R-:W-:-:S04]  /*0300*/  IADD3 R13, P1, PT, R10, R2, RZ ;  /* 0x000000020a0d7210 */ /* 0x004fc80007f3e0ff */
[----:B------:R-:W-:Y:S01]  /*0310*/  ISETP.GE.U32.AND P0, PT, R10, R13, PT ;  /* 0x0000000d0a00720c */ /* 0x000fe20003f06070 */
[----:B------:R-:W-:Y:S01]  /*0320*/  IMAD.X R9, R11, 0x1, R3, P1 ;  /* 0x000000010b097824 */ /* 0x000fe200008e0603 */
[----:B0-----:R-:W-:-:S04]  /*0330*/  LEA R8, P1, R6, UR6, 0x2 ;  /* 0x0000000606087c11 */ /* 0x001fc8000f8210ff */
[----:B------:R-:W-:Y:S02]  /*0340*/  ISETP.GE.U32.AND.EX P0, PT, R11, R9, PT, P0 ;  /* 0x000000090b00720c */ /* 0x000fe40003f06100 */
[----:B------:R-:W-:-:S11]  /*0350*/  LEA.HI.X R9, R6, UR7, R7, 0x2, P1 ;  /* 0x0000000706097c11 */ /* 0x000fd600088f1407 */
[----:B------:R-:W-:Y:S05]  /*0360*/  @P0 BRA `(.L_x_3) ;  /* 0x0000001400700947 */ /* 0x000fea0003800000 */
[----:B------:R-:W0:Y:S01]  /*0370*/  LDCU.128 UR8, c[0x0][0x380] ;  /* 0x00007000ff0877ac */ /* 0x000e220008000c00 */
[----:B------:R1:W5:Y:S01]  /*0380*/  LDG.E R19, desc[UR4][R8.64] ;  /* 0x0000000408137981 */ /* 0x000362000c1e1900 */
[C---:B------:R-:W-:Y:S01]  /*0390*/  IMAD.SHL.U32 R14, R10.reuse, 0x4, RZ ;  /* 0x000000040a0e7824 */ /* 0x040fe200078e00ff */
[----:B------:R-:W-:Y:S01]  /*03a0*/  SHF.L.U64.HI R0, R10, 0x2, R11 ;  /* 0x000000020a007819 */ /* 0x000fe2000001020b */
[----:B------:R-:W2:Y:S01]  /*03b0*/  LDCU.128 UR12, c[0x0][0x390] ;  /* 0x00007200ff0c77ac */ /* 0x000ea20008000c00 */
[----:B------:R-:W-:Y:S01]  /*03c0*/  MOV R11, R2 ;  /* 0x00000002000b7202 */ /* 0x000fe20000000f00 */
[----:B------:R-:W-:Y:S01]  /*03d0*/  IMAD.MOV.U32 R20, RZ, RZ, RZ ;  /* 0x000000ffff147224 */ /* 0x000fe200078e00ff */
[----:B------:R-:W-:Y:S01]  /*03e0*/  MOV R10, R3 ;  /* 0x00000003000a7202 */ /* 0x000fe20000000f00 */
[----:B------:R-:W3:Y:S01]  /*03f0*/  LDCU.64 UR6, c[0x0][0x3a0] ;  /* 0x00007400ff0677ac */ /* 0x000ee20008000a00 */
[C---:B0-----:R-:W-:Y:S02]  /*0400*/  IADD3 R6, P0, PT, R14.reuse, UR8, RZ ;  /* 0x000000080e067c10 */ /* 0x041fe4000ff1e0ff */
[----:B------:R-:W-:-:S02]  /*0410*/  IADD3 R18, P3, PT, R14, UR10, RZ ;  /* 0x0000000a0e127c10 */ /* 0x000fc4000ff7e0ff */
[C---:B--2---:R-:W-:Y:S02]  /*0420*/  IADD3 R17, P1, PT, R14.reuse, UR12, RZ ;  /* 0x0000000c0e117c10 */ /* 0x044fe4000ff3e0ff */
[----:B------:R-:W-:Y:S02]  /*0430*/  IADD3 R16, P2, PT, R14, UR14, RZ ;  /* 0x0000000e0e107c10 */ /* 0x000fe4000ff5e0ff */
[----:B------:R-:W-:Y:S02]  /*0440*/  IADD3.X R7, PT, PT, R0, UR9, RZ, P0, !PT ;  /* 0x0000000900077c10 */ /* 0x000fe400087fe4ff */
[----:B---3--:R-:W-:Y:S02]  /*0450*/  IADD3 R14, P0, PT, R14, UR6, RZ ;  /* 0x000000060e0e7c10 */ /* 0x008fe4000ff1e0ff */
[C---:B------:R-:W-:Y:S02]  /*0460*/  IADD3.X R15, PT, PT, R0.reuse, UR11, RZ, P3, !PT ;  /* 0x0000000b000f7c10 */ /* 0x040fe40009ffe4ff */
[----:B------:R-:W-:-:S02]  /*0470*/  IADD3.X R12, PT, PT, R0, UR13, RZ, P1, !PT ;  /* 0x0000000d000c7c10 */ /* 0x000fc40008ffe4ff */
[C---:B------:R-:W-:Y:S02]  /*0480*/  IADD3.X R13, PT, PT, R0.reuse, UR15, RZ, P2, !PT ;  /* 0x0000000f000d7c10 */ /* 0x040fe400097fe4ff */
[----:B-1----:R-:W-:-:S07]  /*0490*/  IADD3.X R9, PT, PT, R0, UR7, RZ, P0, !PT ;  /* 0x0000000700097c10 */ /* 0x002fce00087fe4ff */
.L_x_22:
[----:B------:R-:W-:Y:S02]  /*04a0*/  MOV R2, R16 ;  /* 0x0000001000027202 */ /* 0x000fe40000000f00 */
[----:B------:R-:W-:-:S05]  /*04b0*/  MOV R3, R13 ;  /* 0x0000000d00037202 */ /* 0x000fca0000000f00 */
[----:B------:R0:W2:Y:S02]  /*04c0*/  LDG.E R21, desc[UR4][R2.64] ;  /* 0x0000000402157981 */ /* 0x0000a4000c1e1900 */
[----:B0-----:R-:W-:Y:S01]  /*04d0*/  IMAD.MOV.U32 R2, RZ, RZ, R18 ;  /* 0x000000ffff027224 */ /* 0x001fe200078e0012 */
[----:B------:R-:W-:-:S05]  /*04e0*/  MOV R3, R15 ;  /* 0x0000000f00037202 */ /* 0x000fca0000000f00 */
[----:B------:R-:W3:Y:S01]  /*04f0*/  LDG.E R0, desc[UR4][R2.64] ;  /* 0x0000000402007981 */ /* 0x000ee2000c1e1900 */
[----:B------:R-:W-:-:S06]  /*0500*/  MOV R8, R14 ;  /* 0x0000000e00087202 */ /* 0x000fcc0000000f00 */
[----:B-----5:R0:W5:Y:S01]  /*0510*/  LDG.E R8, desc[UR4][R8.64] ;  /* 0x0000000408087981 */ /* 0x020162000c1e1900 */
[----:B------:R-:W-:Y:S01]  /*0520*/  BSSY.RECONVERGENT B1, `(.L_x_4) ;  /* 0x0000010000017945 */ /* 0x000fe20003800200 */
[C---:B--2---:R-:W-:Y:S01]  /*0530*/  FMUL R23, R21.reuse, 0.5 ;  /* 0x3f00000015177820 */ /* 0x044fe20000400000 */
[----:B------:R-:W-:-:S03]  /*0540*/  FMUL R21, R21, 0.42466089129447937012 ;  /* 0x3ed96d2715157820 */ /* 0x000fc60000400000 */
[----:B------:R-:W1:Y:S01]  /*0550*/  MUFU.RCP R22, R23 ;  /* 0x0000001700167308 */ /* 0x000e620000001000 */
[----:B---3--:R-:W-:-:S07]  /*0560*/  FADD R0, R19, -R0 ;  /* 0x8000000013007221 */ /* 0x008fce0000000000 */
[----:B------:R-:W2:Y:S01]  /*0570*/  FCHK P0, R0, R23 ;  /* 0x0000001700007302 */ /* 0x000ea20000000000 */
[----:B-1----:R-:W-:-:S04]  /*0580*/  FFMA R25, -R23, R22, 1 ;  /* 0x3f80000017197423 */ /* 0x002fc80000000116 */
[----:B------:R-:W-:-:S04]  /*0590*/  FFMA R25, R22, R25, R22 ;  /* 0x0000001916197223 */ /* 0x000fc80000000016 */
[----:B------:R-:W-:-:S04]  /*05a0*/  FFMA R22, R0, R25, RZ ;  /* 0x0000001900167223 */ /* 0x000fc800000000ff */
[----:B------:R-:W-:-:S04]  /*05b0*/  FFMA R24, -R23, R22, R0 ;  /* 0x0000001617187223 */ /* 0x000fc80000000100 */
[----:B------:R-:W-:Y:S01]  /*05c0*/  FFMA R2, R25, R24, R22 ;  /* 0x0000001819027223 */ /* 0x000fe20000000016 */
[----:B0-2---:R-:W-:Y:S06]  /*05d0*/  @!P0 BRA `(.L_x_5) ;  /* 0x0000000000108947 */ /* 0x005fec0003800000 */
[----:B------:R-:W-:Y:S01]  /*05e0*/  IMAD.MOV.U32 R3, RZ, RZ, R23 ;  /* 0x000000ffff037224 */ /* 0x000fe200078e0017 */
[----:B------:R-:W-:-:S07]  /*05f0*/  MOV R24, 0x610 ;  /* 0x0000061000187802 */ /* 0x000fce0000000f00 */
[----:B-----5:R-:W-:Y:S05]  /*0600*/  CALL.REL.NOINC `($__internal_3_$__cuda_sm3x_div_rn_noftz_f32_slowpath) ;  /* 0x0000001c00287944 */ /* 0x020fea0003c00000 */
[----:B------:R-:W-:-:S07]  /*0610*/  MOV R2, R25 ;  /* 0x0000001900027202 */ /* 0x000fce0000000f00 */
.L_x_5:
[----:B------:R-:W-:Y:S05]  /*0620*/  BSYNC.RECONVERGENT B1 ;  /* 0x0000000000017941 */ /* 0x000fea0003800200 */
.L_x_4:
[----:B------:R-:W-:Y:S01]  /*0630*/  FSETP.NEU.AND P0, PT, R2, 1, PT ;  /* 0x3f8000000200780b */ /* 0x000fe20003f0d000 */
[----:B------:R-:W-:Y:S01]  /*0640*/  BSSY.RECONVERGENT B1, `(.L_x_6) ;  /* 0x0000044000017945 */ /* 0x000fe20003800200 */
[----:B------:R-:W-:-:S11]  /*0650*/  HFMA2 R3, -RZ, RZ, 1.875, 0 ;  /* 0x3f800000ff037431 */ /* 0x000fd600000001ff */
[----:B------:R-:W-:Y:S05]  /*0660*/  @!P0 BRA `(.L_x_7) ;  /* 0x0000000400048947 */ /* 0x000fea0003800000 */
[----:B------:R-:W-:-:S13]  /*0670*/  FSETP.NAN.AND P0, PT, |R2|, |R2|, PT ;  /* 0x400000020200720b */ /* 0x000fda0003f08200 */
[----:B------:R-:W-:Y:S01]  /*0680*/  @P0 FADD R3, R2, 2 ;  /* 0x4000000002030421 */ /* 0x000fe20000000000 */
[----:B------:R-:W-:Y:S06]  /*0690*/  @P0 BRA `(.L_x_7) ;  /* 0x0000000000f80947 */ /* 0x000fec0003800000 */
[C---:B------:R-:W-:Y:S01]  /*06a0*/  FMUL R3, |R2|.reuse, 16777216 ;  /* 0x4b80000002037820 */ /* 0x040fe20000400200 */
[----:B------:R-:W-:-:S04]  /*06b0*/  FSETP.GEU.AND P0, PT, |R2|, 1.175494350822287508e-38, PT ;  /* 0x008000000200780b */ /* 0x000fc80003f0e200 */
[----:B------:R-:W-:-:S05]  /*06c0*/  FSEL R3, R3, |R2|, !P0 ;  /* 0x4000000203037208 */ /* 0x000fca0004000000 */
[----:B------:R-:W-:-:S05]  /*06d0*/  VIADD R22, R3, 0xc0cafb0d ;  /* 0xc0cafb0d03167836 */ /* 0x000fca0000000000 */
[----:B------:R-:W-:-:S04]  /*06e0*/  LOP3.LUT R22, R22, 0xff800000, RZ, 0xc0, !PT ;  /* 0xff80000016167812 */ /* 0x000fc800078ec0ff */
[-C--:B------:R-:W-:Y:S02]  /*06f0*/  IADD3 R3, PT, PT, R3, -R22.reuse, RZ ;  /* 0x8000001603037210 */ /* 0x080fe40007ffe0ff */
[----:B------:R-:W-:-:S03]  /*0700*/  I2FP.F32.S32 R22, R22 ;  /* 0x0000001600167245 */ /* 0x000fc60000201400 */
[C---:B------:R-:W-:Y:S01]  /*0710*/  FADD R26, R3.reuse, 1 ;  /* 0x3f800000031a7421 */ /* 0x040fe20000000000 */
[----:B------:R-:W-:-:S04]  /*0720*/  FADD R24, R3, -1 ;  /* 0xbf80000003187421 */ /* 0x000fc80000000000 */
[----:B------:R-:W-:Y:S01]  /*0730*/  FADD R3, R24, R24 ;  /* 0x0000001818037221 */ /* 0x000fe20000000000 */
[----:B------:R-:W0:Y:S03]  /*0740*/  MUFU.RCP R26, R26 ;  /* 0x0000001a001a7308 */ /* 0x000e260000001000 */
[----:B0-----:R-:W-:-:S04]  /*0750*/  FMUL R3, R26, R3 ;  /* 0x000000031a037220 */ /* 0x001fc80000400000 */
[----:B------:R-:W-:-:S04]  /*0760*/  FADD R25, R24, -R3 ;  /* 0x8000000318197221 */ /* 0x000fc80000000000 */
[----:B------:R-:W-:-:S04]  /*0770*/  FADD R25, R25, R25 ;  /* 0x0000001919197221 */ /* 0x000fc80000000000 */
[----:B------:R-:W-:Y:S01]  /*0780*/  FFMA R27, R24, -R3, R25 ;  /* 0x80000003181b7223 */ /* 0x000fe20000000019 */
[----:B------:R-:W-:Y:S02]  /*0790*/  FSEL R25, RZ, -24, P0 ;  /* 0xc1c00000ff197808 */ /* 0x000fe40000000000 */
[----:B------:R-:W-:Y:S01]  /*07a0*/  FSETP.NEU.AND P0, PT, |R2|, +INF , PT ;  /* 0x7f8000000200780b */ /* 0x000fe20003f0d200 */
[----:B------:R-:W-:Y:S01]  /*07b0*/  FMUL R27, R26, R27 ;  /* 0x0000001b1a1b7220 */ /* 0x000fe20000400000 */
[----:B------:R-:W-:Y:S01]  /*07c0*/  MOV R26, 0x3a2c32e4 ;  /* 0x3a2c32e4001a7802 */ /* 0x000fe20000000f00 */
[----:B------:R-:W-:Y:S01]  /*07d0*/  FFMA R24, R22, 1.1920928955078125e-07, R25 ;  /* 0x3400000016187823 */ /* 0x000fe20000000019 */
[C---:B------:R-:W-:Y:S01]  /*07e0*/  FMUL R25, R3.reuse, R3 ;  /* 0x0000000303197220 */ /* 0x040fe20000400000 */
[----:B------:R-:W-:Y:S02]  /*07f0*/  FSETP.NEU.AND P0, PT, R2, RZ, P0 ;  /* 0x000000ff0200720b */ /* 0x000fe4000070d000 */
[----:B------:R-:W-:Y:S01]  /*0800*/  FFMA R22, R3, 1.4426950216293334961, R24 ;  /* 0x3fb8aa3b03167823 */ /* 0x000fe20000000018 */
[----:B------:R-:W-:-:S03]  /*0810*/  FFMA R26, R25, R26, 0.0032181653659790754318 ;  /* 0x3b52e7db191a7423 */ /* 0x000fc6000000001a */
[----:B------:R-:W-:Y:S01]  /*0820*/  FADD R24, R24, -R22 ;  /* 0x8000001618187221 */ /* 0x000fe20000000000 */
[----:B------:R-:W-:-:S03]  /*0830*/  FFMA R26, R25, R26, 0.018033718690276145935 ;  /* 0x3c93bb73191a7423 */ /* 0x000fc6000000001a */
[----:B------:R-:W-:Y:S01]  /*0840*/  FFMA R24, R3, 1.4426950216293334961, R24 ;  /* 0x3fb8aa3b03187823 */ /* 0x000fe20000000018 */
[----:B------:R-:W-:Y:S02]  /*0850*/  FFMA R26, R25, R26, 0.12022458761930465698 ;  /* 0x3df6384f191a7423 */ /* 0x000fe4000000001a */
[----:B------:R-:W-:Y:S01]  /*0860*/  @!P0 FADD R2, R2, R2 ;  /* 0x0000000202028221 */ /* 0x000fe20000000000 */
[----:B------:R-:W-:Y:S01]  /*0870*/  FFMA R24, R27, 1.4426950216293334961, R24 ;  /* 0x3fb8aa3b1b187823 */ /* 0x000fe20000000018 */
[----:B------:R-:W-:-:S03]  /*0880*/  FMUL R26, R25, R26 ;  /* 0x0000001a191a7220 */ /* 0x000fc60000400000 */
[----:B------:R-:W-:Y:S01]  /*0890*/  FFMA R25, R3, 1.9251366722983220825e-08, R24 ;  /* 0x32a55e3403197823 */ /* 0x000fe20000000018 */
[----:B------:R-:W-:-:S04]  /*08a0*/  FMUL R24, R26, 3 ;  /* 0x404000001a187820 */ /* 0x000fc80000400000 */
[----:B------:R-:W-:Y:S01]  /*08b0*/  FFMA R25, R27, R24, R25 ;  /* 0x000000181b197223 */ /* 0x000fe20000000019 */
[----:B------:R-:W-:-:S03]  /*08c0*/  IMAD.MOV.U32 R27, RZ, RZ, 0x391fcb8e ;  /* 0x391fcb8eff1b7424 */ /* 0x000fc600078e00ff */
[----:B------:R-:W-:-:S04]  /*08d0*/  FFMA R25, R3, R26, R25 ;  /* 0x0000001a03197223 */ /* 0x000fc80000000019 */
[----:B------:R-:W-:-:S04]  /*08e0*/  FADD R24, R22, R25 ;  /* 0x0000001916187221 */ /* 0x000fc80000000000 */
[----:B------:R-:W-:Y:S01]  /*08f0*/  FMUL R3, R24, 2 ;  /* 0x4000000018037820 */ /* 0x000fe20000400000 */
[----:B------:R-:W-:-:S03]  /*0900*/  FADD R22, -R22, R24 ;  /* 0x0000001816167221 */ /* 0x000fc60000000100 */
[----:B------:R-:W0:Y:S01]  /*0910*/  FRND R26, R3 ;  /* 0x00000003001a7307 */ /* 0x000e220000201000 */
[----:B------:R-:W-:Y:S01]  /*0920*/  FADD R25, R25, -R22 ;  /* 0x8000001619197221 */ /* 0x000fe20000000000 */
[----:B------:R-:W-:Y:S01]  /*0930*/  FFMA R24, R24, 2, -R3 ;  /* 0x4000000018187823 */ /* 0x000fe20000000803 */
[----:B------:R-:W-:-:S03]  /*0940*/  FSETP.GT.AND P2, PT, |R3|, 152, PT ;  /* 0x431800000300780b */ /* 0x000fc60003f44200 */
[----:B------:R-:W-:Y:S01]  /*0950*/  FFMA R25, R25, 2, R24 ;  /* 0x4000000019197823 */ /* 0x000fe20000000018 */
[----:B0-----:R-:W-:Y:S01]  /*0960*/  FADD R22, R3, -R26 ;  /* 0x8000001a03167221 */ /* 0x001fe20000000000 */
[----:B------:R-:W-:-:S03]  /*0970*/  FSETP.GT.AND P1, PT, R26, RZ, PT ;  /* 0x000000ff1a00720b */ /* 0x000fc60003f24000 */
[----:B------:R-:W-:Y:S01]  /*0980*/  FADD R22, R22, R25 ;  /* 0x0000001916167221 */ /* 0x000fe20000000000 */
[----:B------:R-:W-:Y:S02]  /*0990*/  SEL R24, RZ, 0x83000000, P1 ;  /* 0x83000000ff187807 */ /* 0x000fe40000800000 */
[----:B------:R-:W-:Y:S01]  /*09a0*/  FSETP.GEU.AND P1, PT, R3, RZ, PT ;  /* 0x000000ff0300720b */ /* 0x000fe20003f2e000 */
[----:B------:R-:W-:-:S04]  /*09b0*/  FFMA R25, R22, R27, 0.0013391353422775864601 ;  /* 0x3aaf85ed16197423 */ /* 0x000fc8000000001b */
[----:B------:R-:W-:-:S04]  /*09c0*/  FFMA R25, R22, R25, 0.0096188392490148544312 ;  /* 0x3c1d985616197423 */ /* 0x000fc80000000019 */
[C---:B------:R-:W-:Y:S02]  /*09d0*/  FFMA R27, R22.reuse, R25, 0.055503588169813156128 ;  /* 0x3d6357bb161b7423 */ /* 0x040fe40000000019 */
[----:B------:R0:W1:Y:S02]  /*09e0*/  F2I.NTZ R25, R3 ;  /* 0x0000000300197305 */ /* 0x0000640000203100 */
[----:B------:R-:W-:-:S04]  /*09f0*/  FFMA R27, R22, R27, 0.24022644758224487305 ;  /* 0x3e75fdec161b7423 */ /* 0x000fc8000000001b */
[----:B------:R-:W-:Y:S01]  /*0a00*/  FFMA R27, R22, R27, 0.69314718246459960938 ;  /* 0x3f317218161b7423 */ /* 0x000fe2000000001b */
[----:B0-----:R-:W-:-:S03]  /*0a10*/  FSEL R3, RZ, +INF , !P1 ;  /* 0x7f800000ff037808 */ /* 0x001fc60004800000 */
[----:B------:R-:W-:Y:S01]  /*0a20*/  FFMA R27, R22, R27, 1 ;  /* 0x3f800000161b7423 */ /* 0x000fe2000000001b */
[----:B------:R-:W-:Y:S02]  /*0a30*/  IADD3 R22, PT, PT, R24, 0x7f000000, RZ ;  /* 0x7f00000018167810 */ /* 0x000fe40007ffe0ff */
[----:B-1----:R-:W-:-:S03]  /*0a40*/  LEA R25, R25, -R24, 0x17 ;  /* 0x8000001819197211 */ /* 0x002fc600078eb8ff */
[----:B------:R-:W-:-:S04]  /*0a50*/  FMUL R22, R22, R27 ;  /* 0x0000001b16167220 */ /* 0x000fc80000400000 */
[----:B------:R-:W-:Y:S01]  /*0a60*/  @!P2 FMUL R3, R25, R22 ;  /* 0x000000161903a220 */ /* 0x000fe20000400000 */
[----:B------:R-:W-:-:S07]  /*0a70*/  @!P0 LOP3.LUT R3, R2, 0x7fffffff, RZ, 0xc0, !PT ;  /* 0x7fffffff02038812 */ /* 0x000fce00078ec0ff */
.L_x_7:
[----:B------:R-:W-:Y:S05]  /*0a80*/  BSYNC.RECONVERGENT B1 ;  /* 0x0000000000017941 */ /* 0x000fea0003800200 */
.L_x_6:
[----:B------:R-:W-:Y:S01]  /*0a90*/  FADD R3, R3, 1 ;  /* 0x3f80000003037421 */ /* 0x000fe20000000000 */
[----:B------:R-:W-:Y:S03]  /*0aa0*/  BSSY.RECONVERGENT B1, `(.L_x_8) ;  /* 0x000000f000017945 */ /* 0x000fe60003800200 */
[----:B------:R-:W-:-:S04]  /*0ab0*/  FMUL R2, R3, 3.1415927410125732422 ;  /* 0x40490fdb03027820 */ /* 0x000fc80000400000 */
[----:B------:R-:W-:-:S04]  /*0ac0*/  FMUL R24, R23, R2 ;  /* 0x0000000217187220 */ /* 0x000fc80000400000 */
[----:B------:R-:W-:-:S05]  /*0ad0*/  VIADD R2, R24, 0x1800000 ;  /* 0x0180000018027836 */ /* 0x000fca0000000000 */
[----:B------:R-:W-:-:S04]  /*0ae0*/  LOP3.LUT R2, R2, 0x7f800000, RZ, 0xc0, !PT ;  /* 0x7f80000002027812 */ /* 0x000fc800078ec0ff */
[----:B------:R-:W-:-:S13]  /*0af0*/  ISETP.GT.U32.AND P0, PT, R2, 0x1ffffff, PT ;  /* 0x01ffffff0200780c */ /* 0x000fda0003f04070 */
[----:B------:R-:W-:Y:S05]  /*0b00*/  @P0 BRA `(.L_x_9) ;  /* 0x0000000000100947 */ /* 0x000fea0003800000 */
[----:B------:R-:W-:-:S07]  /*0b10*/  MOV R22, 0xb30 ;  /* 0x00000b3000167802 */ /* 0x000fce0000000f00 */
[----:B-----5:R-:W-:Y:S05]  /*0b20*/  CALL.REL.NOINC `($__internal_1_$__cuda_sm20_rcp_rn_f32_slowpath) ;  /* 0x0000001000a87944 */ /* 0x020fea0003c00000 */
[----:B------:R-:W-:Y:S01]  /*0b30*/  MOV R3, R23 ;  /* 0x0000001700037202 */ /* 0x000fe20000000f00 */
[----:B------:R-:W-:Y:S06]  /*0b40*/  BRA `(.L_x_10) ;  /* 0x0000000000107947 */ /* 0x000fec0003800000 */
.L_x_9:
[----:B------:R-:W0:Y:S02]  /*0b50*/  MUFU.RCP R3, R24 ;  /* 0x0000001800037308 */ /* 0x000e240000001000 */
[----:B0-----:R-:W-:-:S04]  /*0b60*/  FFMA R2, R24, R3, -1 ;  /* 0xbf80000018027423 */ /* 0x001fc80000000003 */
[----:B------:R-:W-:-:S04]  /*0b70*/  FADD.FTZ R2, -R2, -RZ ;  /* 0x800000ff02027221 */ /* 0x000fc80000010100 */
[----:B------:R-:W-:-:S07]  /*0b80*/  FFMA R3, R3, R2, R3 ;  /* 0x0000000203037223 */ /* 0x000fce0000000003 */
.L_x_10:
[----:B------:R-:W-:Y:S05]  /*0b90*/  BSYNC.RECONVERGENT B1 ;  /* 0x0000000000017941 */ /* 0x000fea0003800200 */
.L_x_8:
[----:B------:R-:W0:Y:S01]  /*0ba0*/  MUFU.RCP R2, R21 ;  /* 0x0000001500027308 */ /* 0x000e220000001000 */
[----:B------:R-:W-:Y:S01]  /*0bb0*/  BSSY.RECONVERGENT B1, `(.L_x_11) ;  /* 0x000000d000017945 */ /* 0x000fe20003800200 */
[----:B-----5:R-:W-:-:S06]  /*0bc0*/  FMUL R22, R8, R3 ;  /* 0x0000000308167220 */ /* 0x020fcc0000400000 */
[----:B------:R-:W1:Y:S01]  /*0bd0*/  FCHK P0, R0, R21 ;  /* 0x0000001500007302 */ /* 0x000e620000000000 */
[----:B0-----:R-:W-:-:S04]  /*0be0*/  FFMA R23, -R21, R2, 1 ;  /* 0x3f80000015177423 */ /* 0x001fc80000000102 */
[----:B------:R-:W-:-:S04]  /*0bf0*/  FFMA R23, R2, R23, R2 ;  /* 0x0000001702177223 */ /* 0x000fc80000000002 */
[----:B------:R-:W-:-:S04]  /*0c00*/  FFMA R2, R0, R23, RZ ;  /* 0x0000001700027223 */ /* 0x000fc800000000ff */
[----:B------:R-:W-:-:S04]  /*0c10*/  FFMA R24, -R21, R2, R0 ;  /* 0x0000000215187223 */ /* 0x000fc80000000100 */
[----:B------:R-:W-:Y:S01]  /*0c20*/  FFMA R2, R23, R24, R2 ;  /* 0x0000001817027223 */ /* 0x000fe20000000002 */
[----:B-1----:R-:W-:Y:S06]  /*0c30*/  @!P0 BRA `(.L_x_12) ;  /* 0x0000000000108947 */ /* 0x002fec0003800000 */
[----:B------:R-:W-:Y:S02]  /*0c40*/  MOV R3, R21 ;  /* 0x0000001500037202 */ /* 0x000fe40000000f00 */
[----:B------:R-:W-:-:S07]  /*0c50*/  MOV R24, 0xc70 ;  /* 0x00000c7000187802 */ /* 0x000fce0000000f00 */
[----:B------:R-:W-:Y:S05]  /*0c60*/  CALL.REL.NOINC `($__internal_3_$__cuda_sm3x_div_rn_noftz_f32_slowpath) ;  /* 0x0000001400907944 */ /* 0x000fea0003c00000 */
[----:B------:R-:W-:-:S07]  /*0c70*/  IMAD.MOV.U32 R2, RZ, RZ, R25 ;  /* 0x000000ffff027224 */ /* 0x000fce00078e0019 */
.L_x_12:
[----:B------:R-:W-:Y:S05]  /*0c80*/  BSYNC.RECONVERGENT B1 ;  /* 0x0000000000017941 */ /* 0x000fea0003800200 */
.L_x_11:
[----:B------:R-:W-:Y:S01]  /*0c90*/  FSETP.NEU.AND P0, PT, R2, 1, PT ;  /* 0x3f8000000200780b */ /* 0x000fe20003f0d000 */
[----:B------:R-:W-:Y:S01]  /*0ca0*/  BSSY.RECONVERGENT B1, `(.L_x_13) ;  /* 0x0000046000017945 */ /* 0x000fe20003800200 */
[----:B------:R-:W-:Y:S01]  /*0cb0*/  HFMA2 R0, -RZ, RZ, 1.875, 0 ;  /* 0x3f800000ff007431 */ /* 0x000fe200000001ff */
[----:B------:R-:W-:Y:S02]  /*0cc0*/  FSETP.NEU.AND P1, PT, R21, 1, PT ;  /* 0x3f8000001500780b */ /* 0x000fe40003f2d000 */
[----:B------:R-:W-:-:S08]  /*0cd0*/  MOV R3, 0x3f800000 ;  /* 0x3f80000000037802 */ /* 0x000fd00000000f00 */
        /* <DEDUP_REMOVED lines=15> */
[----:B0-----:R-:W-:Y:S01]  /*0dd0*/  FMUL R3, R25, R28 ;  /* 0x0000001c19037220 */ /* 0x001fe20000400000 */
[----:B------:R-:W-:-:S03]  /*0de0*/  HFMA2 R28, -RZ, RZ, 0.771484375, 0.21533203125 ;  /* 0x3a2c32e4ff1c7431 */ /* 0x000fc600000001ff */
[----:B------:R-:W-:-:S04]  /*0df0*/  FADD R23, R26, -R3 ;  /* 0x800000031a177221 */ /* 0x000fc80000000000 */
[----:B------:R-:W-:-:S04]  /*0e00*/  FADD R23, R23, R23 ;  /* 0x0000001717177221 */ /* 0x000fc80000000000 */
[-C--:B------:R-:W-:Y:S01]  /*0e10*/  FFMA R26, R26, -R3.reuse, R23 ;  /* 0x800000031a1a7223 */ /* 0x080fe20000000017 */
[----:B------:R-:W-:Y:S02]  /*0e20*/  FSEL R23, RZ, -24, P0 ;  /* 0xc1c00000ff177808 */ /* 0x000fe40000000000 */
[----:B------:R-:W-:Y:S01]  /*0e30*/  FSETP.NEU.AND P0, PT, |R2|, +INF , PT ;  /* 0x7f8000000200780b */ /* 0x000fe20003f0d200 */
[----:B------:R-:W-:Y:S01]  /*0e40*/  FMUL R26, R25, R26 ;  /* 0x0000001a191a7220 */ /* 0x000fe20000400000 */
[----:B------:R-:W-:Y:S01]  /*0e50*/  FMUL R25, R3, R3 ;  /* 0x0000000303197220 */ /* 0x000fe20000400000 */
[----:B------:R-:W-:Y:S01]  /*0e60*/  FFMA R24, R24, 1.1920928955078125e-07, R23 ;  /* 0x3400000018187823 */ /* 0x000fe20000000017 */
[----:B------:R-:W-:Y:S02]  /*0e70*/  FSETP.NEU.AND P0, PT, R2, RZ, P0 ;  /* 0x000000ff0200720b */ /* 0x000fe4000070d000 */
[----:B------:R-:W-:Y:S01]  /*0e80*/  FFMA R28, R25, R28, 0.0032181653659790754318 ;  /* 0x3b52e7db191c7423 */ /* 0x000fe2000000001c */
[----:B------:R-:W-:-:S03]  /*0e90*/  FFMA R23, R3, 1.4426950216293334961, R24 ;  /* 0x3fb8aa3b03177823 */ /* 0x000fc60000000018 */
[----:B------:R-:W-:Y:S01]  /*0ea0*/  FFMA R28, R25, R28, 0.018033718690276145935 ;  /* 0x3c93bb73191c7423 */ /* 0x000fe2000000001c */
[----:B------:R-:W-:-:S03]  /*0eb0*/  FADD R24, R24, -R23 ;  /* 0x8000001718187221 */ /* 0x000fc60000000000 */
[----:B------:R-:W-:Y:S01]  /*0ec0*/  FFMA R28, R25, R28, 0.12022458761930465698 ;  /* 0x3df6384f191c7423 */ /* 0x000fe2000000001c */
[----:B------:R-:W-:Y:S02]  /*0ed0*/  FFMA R27, R3, 1.4426950216293334961, R24 ;  /* 0x3fb8aa3b031b7823 */ /* 0x000fe40000000018 */
[----:B------:R-:W-:Y:S01]  /*0ee0*/  @!P0 FADD R2, R2, R2 ;  /* 0x0000000202028221 */ /* 0x000fe20000000000 */
[----:B------:R-:W-:Y:S01]  /*0ef0*/  FMUL R28, R25, R28 ;  /* 0x0000001c191c7220 */ /* 0x000fe20000400000 */
[----:B------:R-:W-:-:S03]  /*0f00*/  FFMA R24, R26, 1.4426950216293334961, R27 ;  /* 0x3fb8aa3b1a187823 */ /* 0x000fc6000000001b */
[----:B------:R-:W-:Y:S01]  /*0f10*/  FMUL R25, R28, 3 ;  /* 0x404000001c197820 */ /* 0x000fe20000400000 */
[----:B------:R-:W-:-:S04]  /*0f20*/  FFMA R24, R3, 1.9251366722983220825e-08, R24 ;  /* 0x32a55e3403187823 */ /* 0x000fc80000000018 */
[----:B------:R-:W-:-:S04]  /*0f30*/  FFMA R25, R26, R25, R24 ;  /* 0x000000191a197223 */ /* 0x000fc80000000018 */
[----:B------:R-:W-:-:S04]  /*0f40*/  FFMA R28, R3, R28, R25 ;  /* 0x0000001c031c7223 */ /* 0x000fc80000000019 */
[----:B------:R-:W-:-:S04]  /*0f50*/  FADD R24, R23, R28 ;  /* 0x0000001c17187221 */ /* 0x000fc80000000000 */
[----:B------:R-:W-:Y:S01]  /*0f60*/  FMUL R3, R24, 2 ;  /* 0x4000000018037820 */ /* 0x000fe20000400000 */
[----:B------:R-:W-:-:S03]  /*0f70*/  FADD R23, -R23, R24 ;  /* 0x0000001817177221 */ /* 0x000fc60000000100 */
[----:B------:R-:W0:Y:S01]  /*0f80*/  FRND R26, R3 ;  /* 0x00000003001a7307 */ /* 0x000e220000201000 */
[----:B------:R-:W-:Y:S01]  /*0f90*/  FADD R23, R28, -R23 ;  /* 0x800000171c177221 */ /* 0x000fe20000000000 */
[----:B------:R-:W-:Y:S01]  /*0fa0*/  FFMA R24, R24, 2, -R3 ;  /* 0x4000000018187823 */ /* 0x000fe20000000803 */
[----:B------:R-:W-:Y:S01]  /*0fb0*/  IMAD.MOV.U32 R28, RZ, RZ, 0x391fcb8e ;  /* 0x391fcb8eff1c7424 */ /* 0x000fe200078e00ff */
[----:B------:R-:W-:Y:S02]  /*0fc0*/  FSETP.GT.AND P3, PT, |R3|, 152, PT ;  /* 0x431800000300780b */ /* 0x000fe40003f64200 */
[----:B------:R-:W-:Y:S02]  /*0fd0*/  FFMA R24, R23, 2, R24 ;  /* 0x4000000017187823 */ /* 0x000fe40000000018 */
[----:B------:R-:W1:Y:S01]  /*0fe0*/  F2I.NTZ R25, R3 ;  /* 0x0000000300197305 */ /* 0x000e620000203100 */
[----:B0-----:R-:W-:Y:S01]  /*0ff0*/  FADD R23, R3, -R26 ;  /* 0x8000001a03177221 */ /* 0x001fe20000000000 */
[----:B------:R-:W-:-:S03]  /*1000*/  FSETP.GT.AND P2, PT, R26, RZ, PT ;  /* 0x000000ff1a00720b */ /* 0x000fc60003f44000 */
[----:B------:R-:W-:-:S04]  /*1010*/  FADD R23, R23, R24 ;  /* 0x0000001817177221 */ /* 0x000fc80000000000 */
[----:B------:R-:W-:-:S04]  /*1020*/  FFMA R24, R23, R28, 0.0013391353422775864601 ;  /* 0x3aaf85ed17187423 */ /* 0x000fc8000000001c */
[----:B------:R-:W-:-:S04]  /*1030*/  FFMA R24, R23, R24, 0.0096188392490148544312 ;  /* 0x3c1d985617187423 */ /* 0x000fc80000000018 */
[----:B------:R-:W-:-:S04]  /*1040*/  FFMA R24, R23, R24, 0.055503588169813156128 ;  /* 0x3d6357bb17187423 */ /* 0x000fc80000000018 */
[----:B------:R-:W-:-:S04]  /*1050*/  FFMA R24, R23, R24, 0.24022644758224487305 ;  /* 0x3e75fdec17187423 */ /* 0x000fc80000000018 */
[----:B------:R-:W-:Y:S01]  /*1060*/  FFMA R26, R23, R24, 0.69314718246459960938 ;  /* 0x3f317218171a7423 */ /* 0x000fe20000000018 */
[----:B------:R-:W-:Y:S02]  /*1070*/  SEL R24, RZ, 0x83000000, P2 ;  /* 0x83000000ff187807 */ /* 0x000fe40001000000 */
[----:B------:R-:W-:Y:S01]  /*1080*/  FSETP.GEU.AND P2, PT, R3, RZ, PT ;  /* 0x000000ff0300720b */ /* 0x000fe20003f4e000 */
[----:B------:R-:W-:Y:S01]  /*1090*/  FFMA R26, R23, R26, 1 ;  /* 0x3f800000171a7423 */ /* 0x000fe2000000001a */
[----:B------:R-:W-:Y:S02]  /*10a0*/  IADD3 R23, PT, PT, R24, 0x7f000000, RZ ;  /* 0x7f00000018177810 */ /* 0x000fe40007ffe0ff */
[----:B-1----:R-:W-:Y:S02]  /*10b0*/  LEA R25, R25, -R24, 0x17 ;  /* 0x8000001819197211 */ /* 0x002fe400078eb8ff */
[----:B------:R-:W-:Y:S01]  /*10c0*/  FSEL R3, RZ, +INF , !P2 ;  /* 0x7f800000ff037808 */ /* 0x000fe20005000000 */
[----:B------:R-:W-:-:S04]  /*10d0*/  FMUL R26, R23, R26 ;  /* 0x0000001a171a7220 */ /* 0x000fc80000400000 */
[----:B------:R-:W-:Y:S01]  /*10e0*/  @!P3 FMUL R3, R25, R26 ;  /* 0x0000001a1903b220 */ /* 0x000fe20000400000 */
[----:B------:R-:W-:-:S07]  /*10f0*/  @!P0 LOP3.LUT R3, R2, 0x7fffffff, RZ, 0xc0, !PT ;  /* 0x7fffffff02038812 */ /* 0x000fce00078ec0ff */
.L_x_14:
[----:B------:R-:W-:Y:S05]  /*1100*/  BSYNC.RECONVERGENT B1 ;  /* 0x0000000000017941 */ /* 0x000fea0003800200 */
.L_x_13:
[----:B------:R-:W-:Y:S04]  /*1110*/  BSSY.RECONVERGENT B1, `(.L_x_15) ;  /* 0x0000043000017945 */ /* 0x000fe80003800200 */
        /* <DEDUP_REMOVED lines=8> */
[----:B------:R-:W-:Y:S02]  /*11a0*/  LOP3.LUT R23, R2, 0xff800000, RZ, 0xc0, !PT ;  /* 0xff80000002177812 */ /* 0x000fe400078ec0ff */
[----:B------:R-:W-:Y:S02]  /*11b0*/  FSEL R2, RZ, -24, P0 ;  /* 0xc1c00000ff027808 */ /* 0x000fe40000000000 */
[-C--:B------:R-:W-:Y:S02]  /*11c0*/  IADD3 R0, PT, PT, R0, -R23.reuse, RZ ;  /* 0x8000001700007210 */ /* 0x080fe40007ffe0ff */
[----:B------:R-:W-:Y:S02]  /*11d0*/  I2FP.F32.S32 R23, R23 ;  /* 0x0000001700177245 */ /* 0x000fe40000201400 */
[----:B------:R-:W-:Y:S01]  /*11e0*/  FSETP.NEU.AND P0, PT, |R21|, +INF , PT ;  /* 0x7f8000001500780b */ /* 0x000fe20003f0d200 */
[C---:B------:R-:W-:Y:S01]  /*11f0*/  FADD R24, R0.reuse, 1 ;  /* 0x3f80000000187421 */ /* 0x040fe20000000000 */
[----:B------:R-:W-:Y:S01]  /*1200*/  FADD R25, R0, -1 ;  /* 0xbf80000000197421 */ /* 0x000fe20000000000 */
[----:B------:R-:W-:Y:S01]  /*1210*/  FFMA R23, R23, 1.1920928955078125e-07, R2 ;  /* 0x3400000017177823 */ /* 0x000fe20000000002 */
[----:B------:R-:W-:-:S02]  /*1220*/  MOV R2, 0x3a2c32e4 ;  /* 0x3a2c32e400027802 */ /* 0x000fc40000000f00 */
[----:B------:R-:W-:Y:S01]  /*1230*/  FADD R27, R25, R25 ;  /* 0x00000019191b7221 */ /* 0x000fe20000000000 */
[----:B------:R-:W0:Y:S01]  /*1240*/  MUFU.RCP R24, R24 ;  /* 0x0000001800187308 */ /* 0x000e220000001000 */
[----:B------:R-:W-:-:S13]  /*1250*/  FSETP.NEU.AND P0, PT, R21, RZ, P0 ;  /* 0x000000ff1500720b */ /* 0x000fda000070d000 */
[----:B------:R-:W-:Y:S01]  /*1260*/  @!P0 FADD R21, R21, R21 ;  /* 0x0000001515158221 */ /* 0x000fe20000000000 */
[----:B0-----:R-:W-:-:S04]  /*1270*/  FMUL R0, R24, R27 ;  /* 0x0000001b18007220 */ /* 0x001fc80000400000 */
[----:B------:R-:W-:-:S04]  /*1280*/  FADD R26, R25, -R0 ;  /* 0x80000000191a7221 */ /* 0x000fc80000000000 */
[----:B------:R-:W-:-:S04]  /*1290*/  FADD R26, R26, R26 ;  /* 0x0000001a1a1a7221 */ /* 0x000fc80000000000 */
[-C--:B------:R-:W-:Y:S01]  /*12a0*/  FFMA R27, R25, -R0.reuse, R26 ;  /* 0x80000000191b7223 */ /* 0x080fe2000000001a */
[----:B------:R-:W-:-:S03]  /*12b0*/  FMUL R25, R0, R0 ;  /* 0x0000000000197220 */ /* 0x000fc60000400000 */
[----:B------:R-:W-:Y:S01]  /*12c0*/  FMUL R27, R24, R27 ;  /* 0x0000001b181b7220 */ /* 0x000fe20000400000 */
[----:B------:R-:W-:Y:S01]  /*12d0*/  FFMA R24, R25, R2, 0.0032181653659790754318 ;  /* 0x3b52e7db19187423 */ /* 0x000fe20000000002 */
[----:B------:R-:W-:-:S03]  /*12e0*/  FFMA R2, R0, 1.4426950216293334961, R23 ;  /* 0x3fb8aa3b00027823 */ /* 0x000fc60000000017 */
[----:B------:R-:W-:Y:S01]  /*12f0*/  FFMA R24, R25, R24, 0.018033718690276145935 ;  /* 0x3c93bb7319187423 */ /* 0x000fe20000000018 */
[----:B------:R-:W-:-:S03]  /*1300*/  FADD R23, R23, -R2 ;  /* 0x8000000217177221 */ /* 0x000fc60000000000 */
[----:B------:R-:W-:Y:S01]  /*1310*/  FFMA R24, R25, R24, 0.12022458761930465698 ;  /* 0x3df6384f19187423 */ /* 0x000fe20000000018 */
[----:B------:R-:W-:-:S03]  /*1320*/  FFMA R26, R0, 1.4426950216293334961, R23 ;  /* 0x3fb8aa3b001a7823 */ /* 0x000fc60000000017 */
        /* <DEDUP_REMOVED lines=22> */
[----:B------:R-:W-:Y:S01]  /*1490*/  FFMA R25, R2, R23, 0.24022644758224487305 ;  /* 0x3e75fdec02197423 */ /* 0x000fe20000000017 */
[----:B------:R-:W-:Y:S02]  /*14a0*/  SEL R23, RZ, 0x83000000, P1 ;  /* 0x83000000ff177807 */ /* 0x000fe40000800000 */
[----:B------:R-:W-:Y:S01]  /*14b0*/  FSETP.GEU.AND P1, PT, R0, RZ, PT ;  /* 0x000000ff0000720b */ /* 0x000fe20003f2e000 */
[----:B------:R-:W-:Y:S01]  /*14c0*/  FFMA R27, R2, R25, 0.69314718246459960938 ;  /* 0x3f317218021b7423 */ /* 0x000fe20000000019 */
[----:B------:R-:W-:Y:S02]  /*14d0*/  IADD3 R25, PT, PT, R23, 0x7f000000, RZ ;  /* 0x7f00000017197810 */ /* 0x000fe40007ffe0ff */
[----:B-1----:R-:W-:Y:S01]  /*14e0*/  LEA R24, R24, -R23, 0x17 ;  /* 0x8000001718187211 */ /* 0x002fe200078eb8ff */
[----:B------:R-:W-:Y:S01]  /*14f0*/  FFMA R2, R2, R27, 1 ;  /* 0x3f80000002027423 */ /* 0x000fe2000000001b */
[----:B------:R-:W-:-:S03]  /*1500*/  FSEL R0, RZ, +INF , !P1 ;  /* 0x7f800000ff007808 */ /* 0x000fc60004800000 */
[----:B------:R-:W-:-:S04]  /*1510*/  FMUL R25, R25, R2 ;  /* 0x0000000219197220 */ /* 0x000fc80000400000 */
[----:B------:R-:W-:Y:S01]  /*1520*/  @!P2 FMUL R0, R24, R25 ;  /* 0x000000191800a220 */ /* 0x000fe20000400000 */
[----:B------:R-:W-:-:S07]  /*1530*/  @!P0 LOP3.LUT R0, R21, 0x7fffffff, RZ, 0xc0, !PT ;  /* 0x7fffffff15008812 */ /* 0x000fce00078ec0ff */
.L_x_16:
[----:B------:R-:W-:Y:S05]  /*1540*/  BSYNC.RECONVERGENT B1 ;  /* 0x0000000000017941 */ /* 0x000fea0003800200 */
.L_x_15:
[----:B------:R-:W-:Y:S01]  /*1550*/  FMUL R24, R0, 6.2831854820251464844 ;  /* 0x40c90fdb00187820 */ /* 0x000fe20000400000 */
[----:B------:R-:W-:Y:S02]  /*1560*/  HFMA2 R0, -RZ, RZ, 0.96630859375, -0.0022525787353515625 ;  /* 0x3bbb989dff007431 */ /* 0x000fe400000001ff */
[----:B------:R-:W-:Y:S01]  /*1570*/  FMUL R23, R3, -0.5 ;  /* 0xbf00000003177820 */ /* 0x000fe20000400000 */
[----:B------:R-:W-:Y:S01]  /*1580*/  BSSY.RECONVERGENT B1, `(.L_x_17) ;  /* 0x0000010000017945 */ /* 0x000fe20003800200 */
[----:B------:R-:W-:Y:S01]  /*1590*/  VIADD R2, R24, 0xf3000000 ;  /* 0xf300000018027836 */ /* 0x000fe20000000000 */
[----:B------:R0:W1:Y:S04]  /*15a0*/  MUFU.RSQ R25, R24 ;  /* 0x0000001800197308 */ /* 0x0000680000001400 */
[----:B------:R-:W-:-:S02]  /*15b0*/  ISETP.GT.U32.AND P0, PT, R2, 0x727fffff, PT ;  /* 0x727fffff0200780c */ /* 0x000fc40003f04070 */
[----:B------:R-:W-:Y:S01]  /*15c0*/  MOV R2, 0x437c0000 ;  /* 0x437c000000027802 */ /* 0x000fe20000000f00 */
[----:B------:R-:W-:-:S04]  /*15d0*/  FFMA.SAT R21, R23, R0, 0.5 ;  /* 0x3f00000017157423 */ /* 0x000fc80000002000 */
[----:B------:R-:W-:-:S06]  /*15e0*/  FFMA.RM R21, R21, R2, 12582913 ;  /* 0x4b40000115157423 */ /* 0x000fcc0000004002 */
[----:B01----:R-:W-:Y:S05]  /*15f0*/  @!P0 BRA `(.L_x_18) ;  /* 0x0000000000108947 */ /* 0x003fea0003800000 */
[----:B------:R-:W-:-:S07]  /*1600*/  MOV R27, 0x1620 ;  /* 0x00001620001b7802 */ /* 0x000fce0000000f00 */
[----:B------:R-:W-:Y:S05]  /*1610*/  CALL.REL.NOINC `($__internal_2_$__cuda_sm20_sqrt_rn_f32_slowpath) ;  /* 0x0000000800c47944 */ /* 0x000fea0003c00000 */
[----:B------:R-:W-:Y:S01]  /*1620*/  IMAD.MOV.U32 R3, RZ, RZ, R0 ;  /* 0x000000ffff037224 */ /* 0x000fe200078e0000 */
[----:B------:R-:W-:Y:S06]  /*1630*/  BRA `(.L_x_19) ;  /* 0x0000000000107947 */ /* 0x000fec0003800000 */
.L_x_18:
[----:B------:R-:W-:Y:S01]  /*1640*/  FMUL.FTZ R3, R24, R25 ;  /* 0x0000001918037220 */ /* 0x000fe20000410000 */
[----:B------:R-:W-:-:S03]  /*1650*/  FMUL.FTZ R2, R25, 0.5 ;  /* 0x3f00000019027820 */ /* 0x000fc60000410000 */
[----:B------:R-:W-:-:S04]  /*1660*/  FFMA R0, -R3, R3, R24 ;  /* 0x0000000303007223 */ /* 0x000fc80000000118 */
[----:B------:R-:W-:-:S07]  /*1670*/  FFMA R3, R0, R2, R3 ;  /* 0x0000000200037223 */ /* 0x000fce0000000003 */
.L_x_19:
[----:B------:R-:W-:Y:S05]  /*1680*/  BSYNC.RECONVERGENT B1 ;  /* 0x0000000000017941 */ /* 0x000fea0003800200 */
.L_x_17:
[C---:B------:R-:W-:Y:S01]  /*1690*/  FADD R0, R21.reuse, -12583039 ;  /* 0xcb40007f15007421 */ /* 0x040fe20000000000 */
[----:B------:R-:W0:Y:S01]  /*16a0*/  MUFU.RCP R2, R3 ;  /* 0x0000000300027308 */ /* 0x000e220000001000 */
[----:B------:R-:W-:Y:S01]  /*16b0*/  SHF.L.U32 R21, R21, 0x17, RZ ;  /* 0x0000001715157819 */ /* 0x000fe200000006ff */
[----:B------:R-:W-:Y:S01]  /*16c0*/  BSSY.RECONVERGENT B1, `(.L_x_20) ;  /* 0x000000f000017945 */ /* 0x000fe20003800200 */
[----:B------:R-:W-:-:S04]  /*16d0*/  FFMA R0, R23, 1.4426950216293334961, -R0 ;  /* 0x3fb8aa3b17007823 */ /* 0x000fc80000000800 */
[----:B------:R-:W-:-:S04]  /*16e0*/  FFMA R23, R23, 1.925963033500011079e-08, R0 ;  /* 0x32a5706017177823 */ /* 0x000fc80000000000 */
[----:B------:R-:W1:Y:S01]  /*16f0*/  MUFU.EX2 R0, R23 ;  /* 0x0000001700007308 */ /* 0x000e620000000800 */
[----:B0-----:R-:W-:-:S04]  /*1700*/  FFMA R25, R2, -R3, 1 ;  /* 0x3f80000002197423 */ /* 0x001fc80000000803 */
[----:B------:R-:W-:Y:S01]  /*1710*/  FFMA R25, R2, R25, R2 ;  /* 0x0000001902197223 */ /* 0x000fe20000000002 */
[----:B-1----:R-:W-:-:S04]  /*1720*/  FMUL R0, R0, R21 ;  /* 0x0000001500007220 */ /* 0x002fc80000400000 */
[----:B------:R-:W0:Y:S01]  /*1730*/  FCHK P0, R0, R3 ;  /* 0x0000000300007302 */ /* 0x000e220000000000 */
[----:B------:R-:W-:-:S04]  /*1740*/  FFMA R2, R0, R25, RZ ;  /* 0x0000001900027223 */ /* 0x000fc800000000ff */
[----:B------:R-:W-:-:S04]  /*1750*/  FFMA R21, R2, -R3, R0 ;  /* 0x8000000302157223 */ /* 0x000fc80000000000 */
[----:B------:R-:W-:Y:S01]  /*1760*/  FFMA R21, R25, R21, R2 ;  /* 0x0000001519157223 */ /* 0x000fe20000000002 */
[----:B0-----:R-:W-:Y:S06]  /*1770*/  @!P0 BRA `(.L_x_21) ;  /* 0x00000000000c8947 */ /* 0x001fec0003800000 */
[----:B------:R-:W-:-:S07]  /*1780*/  MOV R24, 0x17a0 ;  /* 0x000017a000187802 */ /* 0x000fce0000000f00 */
[----:B------:R-:W-:Y:S05]  /*1790*/  CALL.REL.NOINC `($__internal_3_$__cuda_sm3x_div_rn_noftz_f32_slowpath) ;  /* 0x0000000800c47944 */ /* 0x000fea0003c00000 */
[----:B------:R-:W-:-:S07]  /*17a0*/  MOV R21, R25 ;  /* 0x0000001900157202 */ /* 0x000fce0000000f00 */
.L_x_21:
[----:B------:R-:W-:Y:S05]  /*17b0*/  BSYNC.RECONVERGENT B1 ;  /* 0x0000000000017941 */ /* 0x000fea0003800200 */
.L_x_20:
[----:B------:R-:W-:Y:S01]  /*17c0*/  IMAD.MOV.U32 R2, RZ, RZ, R17 ;  /* 0x000000ffff027224 */ /* 0x000fe200078e0011 */
[----:B------:R-:W-:Y:S01]  /*17d0*/  MOV R3, R12 ;  /* 0x0000000c00037202 */ /* 0x000fe20000000f00 */
[----:B------:R0:W2:Y:S04]  /*17e0*/  LDG.E R25, desc[UR4][R6.64] ;  /* 0x0000000406197981 */ /* 0x0000a8000c1e1900 */
[----:B------:R-:W2:Y:S01]  /*17f0*/  LDG.E R0, desc[UR4][R2.64] ;  /* 0x0000000402007981 */ /* 0x000ea2000c1e1900 */
[----:B------:R-:W-:-:S04]  /*1800*/  IADD3 R11, P0, PT, R11, -0x1, RZ ;  /* 0xffffffff0b0b7810 */ /* 0x000fc80007f1e0ff */
[----:B------:R-:W-:Y:S02]  /*1810*/  IADD3.X R10, PT, PT, R10, -0x1, RZ, P0, !PT ;  /* 0xffffffff0a0a7810 */ /* 0x000fe400007fe4ff */
[----:B------:R-:W-:-:S04]  /*1820*/  ISETP.NE.U32.AND P0, PT, R11, RZ, PT ;  /* 0x000000ff0b00720c */ /* 0x000fc80003f05070 */
[----:B------:R-:W-:Y:S01]  /*1830*/  ISETP.NE.AND.EX P0, PT, R10, RZ, PT, P0 ;  /* 0x000000ff0a00720c */ /* 0x000fe20003f05300 */
[----:B------:R-:W-:Y:S01]  /*1840*/  FADD R23, -R8, 1 ;  /* 0x3f80000008177421 */ /* 0x000fe20000000100 */
[----:B------:R-:W-:Y:S02]  /*1850*/  IADD3 R14, P2, PT, R14, 0x4, RZ ;  /* 0x000000040e0e7810 */ /* 0x000fe40007f5e0ff */
[----:B------:R-:W-:Y:S01]  /*1860*/  IADD3 R17, P5, PT, R17, 0x4, RZ ;  /* 0x0000000411117810 */ /* 0x000fe20007fbe0ff */
[----:B------:R-:W-:Y:S01]  /*1870*/  FFMA R21, R23, R21, R22 ;  /* 0x0000001517157223 */ /* 0x000fe20000000016 */
[----:B------:R-:W-:Y:S02]  /*1880*/  IADD3 R16, P1, PT, R16, 0x4, RZ ;  /* 0x0000000410107810 */ /* 0x000fe40007f3e0ff */
[----:B------:R-:W-:Y:S02]  /*1890*/  IADD3 R18, P3, PT, R18, 0x4, RZ ;  /* 0x0000000412127810 */ /* 0x000fe40007f7e0ff */
[----:B0-----:R-:W-:Y:S01]  /*18a0*/  IADD3 R6, P4, PT, R6, 0x4, RZ ;  /* 0x0000000406067810 */ /* 0x001fe20007f9e0ff */
[----:B------:R-:W-:Y:S01]  /*18b0*/  IMAD.X R9, RZ, RZ, R9, P2 ;  /* 0x000000ffff097224 */ /* 0x000fe200010e0609 */
[----:B------:R-:W-:Y:S01]  /*18c0*/  IADD3.X R13, PT, PT, RZ, R13, RZ, P1, !PT ;  /* 0x0000000dff0d7210 */ /* 0x000fe20000ffe4ff */
[----:B------:R-:W-:Y:S01]  /*18d0*/  IMAD.X R12, RZ, RZ, R12, P5 ;  /* 0x000000ffff0c7224 */ /* 0x000fe200028e060c */
[----:B------:R-:W-:-:S02]  /*18e0*/  IADD3.X R15, PT, PT, RZ, R15, RZ, P3, !PT ;  /* 0x0000000fff0f7210 */ /* 0x000fc40001ffe4ff */
[----:B------:R-:W-:Y:S01]  /*18f0*/  IADD3.X R7, PT, PT, RZ, R7, RZ, P4, !PT ;  /* 0x00000007ff077210 */ /* 0x000fe200027fe4ff */
[----:B--2---:R-:W-:-:S04]  /*1900*/  FMUL R0, R0, R25 ;  /* 0x0000001900007220 */ /* 0x004fc80000400000 */
[----:B------:R-:W-:Y:S01]  /*1910*/  FFMA R20, R21, R0, R20 ;  /* 0x0000000015147223 */ /* 0x000fe20000000014 */
[----:B------:R-:W-:Y:S06]  /*1920*/  @P0 BRA `(.L_x_22) ;  /* 0xffffffe800dc0947 */ /* 0x000fec000383ffff */
.L_x_3:
[----:B------:R-:W-:Y:S05]  /*1930*/  BSYNC.RECONVERGENT B0 ;  /* 0x0000000000007941 */ /* 0x000fea0003800200 */
.L_x_2:
[----:B------:R-:W0:Y:S02]  /*1940*/  LDCU.64 UR6, c[0x0][0x3b8] ;  /* 0x00007700ff0677ac */ /* 0x000e240008000a00 */
[----:B0-----:R-:W-:-:S04]  /*1950*/  LEA R2, P0, R4, UR6, 0x2 ;  /* 0x0000000604027c11 */ /* 0x001fc8000f8010ff */
[----:B------:R-:W-:-:S05]  /*1960*/  LEA.HI.X R3, R4, UR7, RZ, 0x2, P0 ;  /* 0x0000000704037c11 */ /* 0x000fca00080f14ff */
[----:B------:R-:W-:Y:S01]  /*1970*/  STG.E desc[UR4][R2.64], R20 ;  /* 0x0000001402007986 */ /* 0x000fe2000c101904 */
[----:B------:R-:W-:Y:S05]  /*1980*/  EXIT ;  /* 0x000000000000794d */ /* 0x000fea0003800000 */
        .weak           $__internal_0_$__cuda_sm20_div_u64
        .type           $__internal_0_$__cuda_sm20_div_u64,@function
        .size           $__internal_0_$__cuda_sm20_div_u64,($__internal_1_$__cuda_sm20_rcp_rn_f32_slowpath - $__internal_0_$__cuda_sm20_div_u64)
$__internal_0_$__cuda_sm20_div_u64:
[----:B------:R-:W0:Y:S01]  /*1990*/  LDCU.64 UR6, c[0x0][0x3d0] ;  /* 0x00007a00ff0677ac */ /* 0x000e220008000a00 */
[----:B------:R-:W1:Y:S01]  /*19a0*/  LDC.64 R2, c[0x0][0x3d0] ;  /* 0x0000f400ff027b82 */ /* 0x000e620000000a00 */
[----:B0-----:R-:W0:Y:S08]  /*19b0*/  I2F.U64.RP R10, UR6 ;  /* 0x00000006000a7d12 */ /* 0x001e300008309000 */
[----:B0-----:R-:W0:Y:S02]  /*19c0*/  MUFU.RCP R10, R10 ;  /* 0x0000000a000a7308 */ /* 0x001e240000001000 */
[----:B0-----:R-:W-:-:S06]  /*19d0*/  IADD3 R6, PT, PT, R10, 0x1ffffffe, RZ ;  /* 0x1ffffffe0a067810 */ /* 0x001fcc0007ffe0ff */
[----:B------:R-:W1:Y:S02]  /*19e0*/  F2I.U64.TRUNC R6, R6 ;  /* 0x0000000600067311 */ /* 0x000e64000020d800 */
[----:B-1----:R-:W-:-:S04]  /*19f0*/  IMAD.WIDE.U32 R8, R6, R2, RZ ;  /* 0x0000000206087225 */ /* 0x002fc800078e00ff */
[----:B------:R-:W-:Y:S01]  /*1a00*/  IMAD R9, R6, R3, R9 ;  /* 0x0000000306097224 */ /* 0x000fe200078e0209 */
[----:B------:R-:W-:-:S03]  /*1a10*/  IADD3 R11, P0, PT, RZ, -R8, RZ ;  /* 0x80000008ff0b7210 */ /* 0x000fc60007f1e0ff */
[----:B------:R-:W-:Y:S02]  /*1a20*/  IMAD R9, R7, R2, R9 ;  /* 0x0000000207097224 */ /* 0x000fe400078e0209 */
[----:B------:R-:W-:-:S03]  /*1a30*/  IMAD.HI.U32 R8, R6, R11, RZ ;  /* 0x0000000b06087227 */ /* 0x000fc600078e00ff */
[----:B------:R-:W-:Y:S01]  /*1a40*/  IADD3.X R13, PT, PT, RZ, ~R9, RZ, P0, !PT ;  /* 0x80000009ff0d7210 */ /* 0x000fe200007fe4ff */
[----:B------:R-:W-:-:S04]  /*1a50*/  IMAD.MOV.U32 R9, RZ, RZ, R6 ;  /* 0x000000ffff097224 */ /* 0x000fc800078e0006 */
[----:B------:R-:W-:-:S04]  /*1a60*/  IMAD.WIDE.U32 R8, P0, R6, R13, R8 ;  /* 0x0000000d06087225 */ /* 0x000fc80007800008 */
[C---:B------:R-:W-:Y:S02]  /*1a70*/  IMAD R15, R7.reuse, R13, RZ ;  /* 0x0000000d070f7224 */ /* 0x040fe400078e02ff */
[----:B------:R-:W-:-:S04]  /*1a80*/  IMAD.HI.U32 R8, P1, R7, R11, R8 ;  /* 0x0000000b07087227 */ /* 0x000fc80007820008 */
[----:B------:R-:W-:Y:S01]  /*1a90*/  IMAD.HI.U32 R13, R7, R13, RZ ;  /* 0x0000000d070d7227 */ /* 0x000fe200078e00ff */
[----:B------:R-:W-:-:S04]  /*1aa0*/  IADD3 R9, P2, PT, R15, R8, RZ ;  /* 0x000000080f097210 */ /* 0x000fc80007f5e0ff */
[----:B------:R-:W-:Y:S01]  /*1ab0*/  IADD3.X R8, PT, PT, R13, R7, RZ, P0, !PT ;  /* 0x000000070d087210 */ /* 0x000fe200007fe4ff */
[----:B------:R-:W-:-:S03]  /*1ac0*/  IMAD.WIDE.U32 R6, R9, R2, RZ ;  /* 0x0000000209067225 */ /* 0x000fc600078e00ff */
[----:B------:R-:W-:Y:S01]  /*1ad0*/  IADD3.X R11, PT, PT, RZ, RZ, R8, P2, P1 ;  /* 0x000000ffff0b7210 */ /* 0x000fe200017e2408 */
[----:B------:R-:W-:Y:S01]  /*1ae0*/  IMAD R7, R9, R3, R7 ;  /* 0x0000000309077224 */ /* 0x000fe200078e0207 */
[----:B------:R-:W-:-:S03]  /*1af0*/  IADD3 R13, P0, PT, RZ, -R6, RZ ;  /* 0x80000006ff0d7210 */ /* 0x000fc60007f1e0ff */
[----:B------:R-:W-:Y:S02]  /*1b00*/  IMAD R7, R11, R2, R7 ;  /* 0x000000020b077224 */ /* 0x000fe400078e0207 */
[----:B------:R-:W-:-:S03]  /*1b10*/  IMAD.HI.U32 R8, R9, R13, RZ ;  /* 0x0000000d09087227 */ /* 0x000fc600078e00ff */
[----:B------:R-:W-:Y:S01]  /*1b20*/  IADD3.X R6, PT, PT, RZ, ~R7, RZ, P0, !PT ;  /* 0x80000007ff067210 */ /* 0x000fe200007fe4ff */
[----:B------:R-:W-:-:S04]  /*1b30*/  HFMA2 R7, -RZ, RZ, 0, 0 ;  /* 0x00000000ff077431 */ /* 0x000fc800000001ff */
[----:B------:R-:W-:-:S04]  /*1b40*/  IMAD.WIDE.U32 R8, P0, R9, R6, R8 ;  /* 0x0000000609087225 */ /* 0x000fc80007800008 */
[C---:B------:R-:W-:Y:S02]  /*1b50*/  IMAD R10, R11.reuse, R6, RZ ;  /* 0x000000060b0a7224 */ /* 0x040fe400078e02ff */
[----:B------:R-:W-:-:S04]  /*1b60*/  IMAD.HI.U32 R9, P1, R11, R13, R8 ;  /* 0x0000000d0b097227 */ /* 0x000fc80007820008 */
[----:B------:R-:W-:Y:S01]  /*1b70*/  IMAD.HI.U32 R8, R11, R6, RZ ;  /* 0x000000060b087227 */ /* 0x000fe200078e00ff */
[----:B------:R-:W-:-:S03]  /*1b80*/  IADD3 R9, P2, PT, R10, R9, RZ ;  /* 0x000000090a097210 */ /* 0x000fc60007f5e0ff */
[----:B------:R-:W-:Y:S02]  /*1b90*/  IMAD.X R11, R8, 0x1, R11, P0 ;  /* 0x00000001080b7824 */ /* 0x000fe400000e060b */
[----:B------:R-:W-:-:S03]  /*1ba0*/  IMAD.HI.U32 R6, R9, R4, RZ ;  /* 0x0000000409067227 */ /* 0x000fc600078e00ff */
[----:B------:R-:W-:Y:S01]  /*1bb0*/  IADD3.X R11, PT, PT, RZ, RZ, R11, P2, P1 ;  /* 0x000000ffff0b7210 */ /* 0x000fe200017e240b */
[----:B------:R-:W-:-:S04]  /*1bc0*/  IMAD.WIDE.U32 R6, RZ, R9, R6 ;  /* 0x00000009ff067225 */ /* 0x000fc800078e0006 */
[----:B------:R-:W-:-:S05]  /*1bd0*/  IMAD.HI.U32 R6, P0, R11, R4, R6 ;  /* 0x000000040b067227 */ /* 0x000fca0007800006 */
[----:B------:R-:W-:Y:S02]  /*1be0*/  IADD3 R9, P1, PT, RZ, R6, RZ ;  /* 0x00000006ff097210 */ /* 0x000fe40007f3e0ff */
[----:B------:R-:W-:-:S03]  /*1bf0*/  IADD3.X R8, PT, PT, RZ, RZ, RZ, P0, !PT ;  /* 0x000000ffff087210 */ /* 0x000fc600007fe4ff */
[----:B------:R-:W-:-:S04]  /*1c00*/  IMAD.WIDE.U32 R6, R9, R2, RZ ;  /* 0x0000000209067225 */ /* 0x000fc800078e00ff */
[----:B------:R-:W-:Y:S01]  /*1c10*/  IMAD.X R11, RZ, RZ, R8, P1 ;  /* 0x000000ffff0b7224 */ /* 0x000fe200008e0608 */
[----:B------:R-:W-:Y:S01]  /*1c20*/  IADD3 R13, P1, PT, -R6, R4, RZ ;  /* 0x00000004060d7210 */ /* 0x000fe20007f3e1ff */
[C---:B------:R-:W-:Y:S01]  /*1c30*/  IMAD R7, R9.reuse, R3, R7 ;  /* 0x0000000309077224 */ /* 0x040fe200078e0207 */
[----:B------:R-:W-:Y:S02]  /*1c40*/  IADD3 R6, P2, PT, R9, 0x1, RZ ;  /* 0x0000000109067810 */ /* 0x000fe40007f5e0ff */
[-C--:B------:R-:W-:Y:S01]  /*1c50*/  ISETP.GE.U32.AND P0, PT, R13, R2.reuse, PT ;  /* 0x000000020d00720c */ /* 0x080fe20003f06070 */
[----:B------:R-:W-:Y:S02]  /*1c60*/  IMAD R7, R11, R2, R7 ;  /* 0x000000020b077224 */ /* 0x000fe400078e0207 */
[----:B------:R-:W-:-:S03]  /*1c70*/  IMAD.X R8, RZ, RZ, R11, P2 ;  /* 0x000000ffff087224 */ /* 0x000fc600010e060b */
[----:B------:R-:W-:Y:S02]  /*1c80*/  IADD3.X R12, PT, PT, RZ, ~R7, RZ, P1, !PT ;  /* 0x80000007ff0c7210 */ /* 0x000fe40000ffe4ff */
[----:B------:R-:W-:Y:S02]  /*1c90*/  IADD3 R7, P1, PT, R13, -R2, RZ ;  /* 0x800000020d077210 */ /* 0x000fe40007f3e0ff */
[CC--:B------:R-:W-:Y:S02]  /*1ca0*/  ISETP.GE.U32.AND.EX P0, PT, R12.reuse, R3.reuse, PT, P0 ;  /* 0x000000030c00720c */ /* 0x0c0fe40003f06100 */
[----:B------:R-:W-:Y:S02]  /*1cb0*/  IADD3.X R10, PT, PT, R12, ~R3, RZ, P1, !PT ;  /* 0x800000030c0a7210 */ /* 0x000fe40000ffe4ff */
[----:B------:R-:W-:Y:S02]  /*1cc0*/  SEL R7, R7, R13, P0 ;  /* 0x0000000d07077207 */ /* 0x000fe40000000000 */
[----:B------:R-:W-:-:S02]  /*1cd0*/  SEL R9, R6, R9, P0 ;  /* 0x0000000906097207 */ /* 0x000fc40000000000 */
[----:B------:R-:W-:Y:S02]  /*1ce0*/  SEL R10, R10, R12, P0 ;  /* 0x0000000c0a0a7207 */ /* 0x000fe40000000000 */
[----:B------:R-:W-:Y:S02]  /*1cf0*/  SEL R8, R8, R11, P0 ;  /* 0x0000000b08087207 */ /* 0x000fe40000000000 */
[----:B------:R-:W-:Y:S02]  /*1d00*/  ISETP.GE.U32.AND P0, PT, R7, R2, PT ;  /* 0x000000020700720c */ /* 0x000fe40003f06070 */
[----:B------:R-:W-:Y:S02]  /*1d10*/  IADD3 R6, P2, PT, R9, 0x1, RZ ;  /* 0x0000000109067810 */ /* 0x000fe40007f5e0ff */
[----:B------:R-:W-:Y:S02]  /*1d20*/  ISETP.NE.U32.AND P1, PT, R2, RZ, PT ;  /* 0x000000ff0200720c */ /* 0x000fe40003f25070 */
[----:B------:R-:W-:-:S02]  /*1d30*/  ISETP.GE.U32.AND.EX P0, PT, R10, R3, PT, P0 ;  /* 0x000000030a00720c */ /* 0x000fc40003f06100 */
[----:B------:R-:W-:Y:S02]  /*1d40*/  IADD3.X R7, PT, PT, RZ, R8, RZ, P2, !PT ;  /* 0x00000008ff077210 */ /* 0x000fe400017fe4ff */
[----:B------:R-:W-:Y:S01]  /*1d50*/  ISETP.NE.AND.EX P1, PT, R3, RZ, PT, P1 ;  /* 0x000000ff0300720c */ /* 0x000fe20003f25310 */
[----:B------:R-:W-:Y:S01]  /*1d60*/  IMAD.MOV.U32 R3, RZ, RZ, 0x0 ;  /* 0x00000000ff037424 */ /* 0x000fe200078e00ff */
[----:B------:R-:W-:Y:S02]  /*1d70*/  MOV R2, R0 ;  /* 0x0000000000027202 */ /* 0x000fe40000000f00 */
[----:B------:R-:W-:Y:S02]  /*1d80*/  SEL R6, R6, R9, P0 ;  /* 0x0000000906067207 */ /* 0x000fe40000000000 */
[----:B------:R-:W-:Y:S02]  /*1d90*/  SEL R7, R7, R8, P0 ;  /* 0x0000000807077207 */ /* 0x000fe40000000000 */
[----:B------:R-:W-:-:S02]  /*1da0*/  SEL R6, R6, 0xffffffff, P1 ;  /* 0xffffffff06067807 */ /* 0x000fc40000800000 */
[----:B------:R-:W-:Y:S01]  /*1db0*/  SEL R7, R7, 0xffffffff, P1 ;  /* 0xffffffff07077807 */ /* 0x000fe20000800000 */
[----:B------:R-:W-:Y:S06]  /*1dc0*/  RET.REL.NODEC R2 `(discretize_kernel) ;  /* 0xffffffe0028c7950 */ /* 0x000fec0003c3ffff */
        .weak           $__internal_1_$__cuda_sm20_rcp_rn_f32_slowpath
        .type           $__internal_1_$__cuda_sm20_rcp_rn_f32_slowpath,@function
        .size           $__internal_1_$__cuda_sm20_rcp_rn_f32_slowpath,($__internal_2_$__cuda_sm20_sqrt_rn_f32_slowpath - $__internal_1_$__cuda_sm20_rcp_rn_f32_slowpath)
$__internal_1_$__cuda_sm20_rcp_rn_f32_slowpath:
[----:B------:R-:W-:Y:S01]  /*1dd0*/  SHF.L.U32 R3, R24, 0x1, RZ ;  /* 0x0000000118037819 */ /* 0x000fe200000006ff */
[----:B------:R-:W-:Y:S01]  /*1de0*/  BSSY.RECONVERGENT B2, `(.L_x_23) ;  /* 0x0000031000027945 */ /* 0x000fe20003800200 */
[----:B------:R-:W-:Y:S02]  /*1df0*/  MOV R2, R24 ;  /* 0x0000001800027202 */ /* 0x000fe40000000f00 */
[----:B------:R-:W-:-:S04]  /*1e00*/  SHF.R.U32.HI R3, RZ, 0x18, R3 ;  /* 0x00000018ff037819 */ /* 0x000fc80000011603 */
[----:B------:R-:W-:-:S13]  /*1e10*/  ISETP.NE.U32.AND P0, PT, R3, RZ, PT ;  /* 0x000000ff0300720c */ /* 0x000fda0003f05070 */
[----:B------:R-:W-:Y:S05]  /*1e20*/  @P0 BRA `(.L_x_24) ;  /* 0x0000000000280947 */ /* 0x000fea0003800000 */
[----:B------:R-:W-:-:S05]  /*1e30*/  IMAD.SHL.U32 R3, R2, 0x2, RZ ;  /* 0x0000000202037824 */ /* 0x000fca00078e00ff */
[----:B------:R-:W-:-:S13]  /*1e40*/  ISETP.NE.AND P0, PT, R3, RZ, PT ;  /* 0x000000ff0300720c */ /* 0x000fda0003f05270 */
[----:B------:R-:W-:Y:S01]  /*1e50*/  @P0 FFMA R24, R2, 1.84467440737095516160e+19, RZ ;  /* 0x5f80000002180823 */ /* 0x000fe200000000ff */
[----:B------:R-:W-:Y:S08]  /*1e60*/  @!P0 MUFU.RCP R23, R2 ;  /* 0x0000000200178308 */ /* 0x000ff00000001000 */
[----:B------:R-:W0:Y:S02]  /*1e70*/  @P0 MUFU.RCP R3, R24 ;  /* 0x0000001800030308 */ /* 0x000e240000001000 */
[----:B0-----:R-:W-:-:S04]  /*1e80*/  @P0 FFMA R25, R24, R3, -1 ;  /* 0xbf80000018190423 */ /* 0x001fc80000000003 */
[----:B------:R-:W-:-:S04]  /*1e90*/  @P0 FADD.FTZ R26, -R25, -RZ ;  /* 0x800000ff191a0221 */ /* 0x000fc80000010100 */
[----:B------:R-:W-:-:S04]  /*1ea0*/  @P0 FFMA R3, R3, R26, R3 ;  /* 0x0000001a03030223 */ /* 0x000fc80000000003 */
[----:B------:R-:W-:Y:S01]  /*1eb0*/  @P0 FFMA R23, R3, 1.84467440737095516160e+19, RZ ;  /* 0x5f80000003170823 */ /* 0x000fe200000000ff */
[----:B------:R-:W-:Y:S06]  /*1ec0*/  BRA `(.L_x_25) ;  /* 0x0000000000887947 */ /* 0x000fec0003800000 */
.L_x_24:
[----:B------:R-:W-:-:S04]  /*1ed0*/  IADD3 R23, PT, PT, R3, -0xfd, RZ ;  /* 0xffffff0303177810 */ /* 0x000fc80007ffe0ff */
[----:B------:R-:W-:-:S13]  /*1ee0*/  ISETP.GT.U32.AND P0, PT, R23, 0x1, PT ;  /* 0x000000011700780c */ /* 0x000fda0003f04070 */
[----:B------:R-:W-:Y:S05]  /*1ef0*/  @P0 BRA `(.L_x_26) ;  /* 0x0000000000780947 */ /* 0x000fea0003800000 */
[----:B------:R-:W-:Y:S01]  /*1f00*/  LOP3.LUT R24, R2, 0x7fffff, RZ, 0xc0, !PT ;  /* 0x007fffff02187812 */ /* 0x000fe200078ec0ff */
[----:B------:R-:W-:Y:S01]  /*1f10*/  HFMA2 R28, -RZ, RZ, 0, 1.78813934326171875e-07 ;  /* 0x00000003ff1c7431 */ /* 0x000fe200000001ff */
[----:B------:R-:W-:Y:S02]  /*1f20*/  IADD3 R3, PT, PT, R3, -0xfc, RZ ;  /* 0xffffff0403037810 */ /* 0x000fe40007ffe0ff */
[----:B------:R-:W-:-:S04]  /*1f30*/  LOP3.LUT R24, R24, 0x3f800000, RZ, 0xfc, !PT ;  /* 0x3f80000018187812 */ /* 0x000fc800078efcff */
[----:B------:R-:W0:Y:S02]  /*1f40*/  MUFU.RCP R25, R24 ;  /* 0x0000001800197308 */ /* 0x000e240000001000 */
[----:B0-----:R-:W-:-:S04]  /*1f50*/  FFMA R26, R24, R25, -1 ;  /* 0xbf800000181a7423 */ /* 0x001fc80000000019 */
[----:B------:R-:W-:-:S04]  /*1f60*/  FADD.FTZ R26, -R26, -RZ ;  /* 0x800000ff1a1a7221 */ /* 0x000fc80000010100 */
[CCC-:B------:R-:W-:Y:S01]  /*1f70*/  FFMA.RM R27, R25.reuse, R26.reuse, R25.reuse ;  /* 0x0000001a191b7223 */ /* 0x1c0fe20000004019 */
[----:B------:R-:W-:-:S04]  /*1f80*/  FFMA.RP R26, R25, R26, R25 ;  /* 0x0000001a191a7223 */ /* 0x000fc80000008019 */
[C---:B------:R-:W-:Y:S02]  /*1f90*/  LOP3.LUT R25, R27.reuse, 0x7fffff, RZ, 0xc0, !PT ;  /* 0x007fffff1b197812 */ /* 0x040fe400078ec0ff */
[----:B------:R-:W-:Y:S02]  /*1fa0*/  FSETP.NEU.FTZ.AND P0, PT, R27, R26, PT ;  /* 0x0000001a1b00720b */ /* 0x000fe40003f1d000 */
[----:B------:R-:W-:Y:S02]  /*1fb0*/  SHF.L.U32 R27, R28, R23, RZ ;  /* 0x000000171c1b7219 */ /* 0x000fe400000006ff */
[----:B------:R-:W-:Y:S02]  /*1fc0*/  LOP3.LUT R26, R25, 0x800000, RZ, 0xfc, !PT ;  /* 0x00800000191a7812 */ /* 0x000fe400078efcff */
[----:B------:R-:W-:Y:S02]  /*1fd0*/  SEL R25, RZ, 0xffffffff, !P0 ;  /* 0xffffffffff197807 */ /* 0x000fe40004000000 */
[----:B------:R-:W-:-:S02]  /*1fe0*/  LOP3.LUT R24, R27, R26, RZ, 0xc0, !PT ;  /* 0x0000001a1b187212 */ /* 0x000fc400078ec0ff */
[----:B------:R-:W-:Y:S01]  /*1ff0*/  SHF.R.U32.HI R3, RZ, R3, R26 ;  /* 0x00000003ff037219 */ /* 0x000fe2000001161a */
[----:B------:R-:W-:Y:S01]  /*2000*/  IMAD.MOV R25, RZ, RZ, -R25 ;  /* 0x000000ffff197224 */ /* 0x000fe200078e0a19 */
[----:B------:R-:W-:-:S04]  /*2010*/  SHF.R.U32.HI R24, RZ, R23, R24 ;  /* 0x00000017ff187219 */ /* 0x000fc80000011618 */
[----:B------:R-:W-:Y:S02]  /*2020*/  LOP3.LUT P1, RZ, R25, R23, R26, 0xf8, !PT ;  /* 0x0000001719ff7212 */ /* 0x000fe4000782f81a */
[C---:B------:R-:W-:Y:S02]  /*2030*/  LOP3.LUT P0, RZ, R24.reuse, 0x1, RZ, 0xc0, !PT ;  /* 0x0000000118ff7812 */ /* 0x040fe4000780c0ff */
[----:B------:R-:W-:-:S04]  /*2040*/  LOP3.LUT P2, RZ, R24, 0x2, RZ, 0xc0, !PT ;  /* 0x0000000218ff7812 */ /* 0x000fc8000784c0ff */
[----:B------:R-:W-:Y:S02]  /*2050*/  PLOP3.LUT P0, PT, P0, P1, P2, 0xe0, 0x0 ;  /* 0x000000000000781c */ /* 0x000fe40000703c20 */
[----:B------:R-:W-:Y:S02]  /*2060*/  LOP3.LUT P1, RZ, R2, 0x7fffff, RZ, 0xc0, !PT ;  /* 0x007fffff02ff7812 */ /* 0x000fe4000782c0ff */
[----:B------:R-:W-:-:S04]  /*2070*/  SEL R23, RZ, 0x1, !P0 ;  /* 0x00000001ff177807 */ /* 0x000fc80004000000 */
[----:B------:R-:W-:-:S04]  /*2080*/  IADD3 R23, PT, PT, -R23, RZ, RZ ;  /* 0x000000ff17177210 */ /* 0x000fc80007ffe1ff */
[----:B------:R-:W-:-:S13]  /*2090*/  ISETP.GE.AND P0, PT, R23, RZ, PT ;  /* 0x000000ff1700720c */ /* 0x000fda0003f06270 */
[----:B------:R-:W-:-:S05]  /*20a0*/  @!P0 VIADD R3, R3, 0x1 ;  /* 0x0000000103038836 */ /* 0x000fca0000000000 */
[----:B------:R-:W-:-:S04]  /*20b0*/  @!P1 SHF.L.U32 R3, R3, 0x1, RZ ;  /* 0x0000000103039819 */ /* 0x000fc800000006ff */
[----:B------:R-:W-:Y:S01]  /*20c0*/  LOP3.LUT R23, R3, 0x80000000, R2, 0xf8, !PT ;  /* 0x8000000003177812 */ /* 0x000fe200078ef802 */
[----:B------:R-:W-:Y:S06]  /*20d0*/  BRA `(.L_x_25) ;  /* 0x0000000000047947 */ /* 0x000fec0003800000 */
.L_x_26:
[----:B------:R0:W1:Y:S02]  /*20e0*/  MUFU.RCP R23, R2 ;  /* 0x0000000200177308 */ /* 0x0000640000001000 */
.L_x_25:
[----:B------:R-:W-:Y:S05]  /*20f0*/  BSYNC.RECONVERGENT B2 ;  /* 0x0000000000027941 */ /* 0x000fea0003800200 */
.L_x_23:
[----:B0-----:R-:W-:Y:S01]  /*2100*/  MOV R2, R22 ;  /* 0x0000001600027202 */ /* 0x001fe20000000f00 */
[----:B------:R-:W-:-:S04]  /*2110*/  IMAD.MOV.U32 R3, RZ, RZ, 0x0 ;  /* 0x00000000ff037424 */ /* 0x000fc800078e00ff */
[----:B-1----:R-:W-:Y:S05]  /*2120*/  RET.REL.NODEC R2 `(discretize_kernel) ;  /* 0xffffffdc02b47950 */ /* 0x002fea0003c3ffff */
        .weak           $__internal_2_$__cuda_sm20_sqrt_rn_f32_slowpath
        .type           $__internal_2_$__cuda_sm20_sqrt_rn_f32_slowpath,@function
        .size           $__internal_2_$__cuda_sm20_sqrt_rn_f32_slowpath,($__internal_3_$__cuda_sm3x_div_rn_noftz_f32_slowpath - $__internal_2_$__cuda_sm20_sqrt_rn_f32_slowpath)
$__internal_2_$__cuda_sm20_sqrt_rn_f32_slowpath:
[----:B------:R-:W-:-:S13]  /*2130*/  LOP3.LUT P0, RZ, R24, 0x7fffffff, RZ, 0xc0, !PT ;  /* 0x7fffffff18ff7812 */ /* 0x000fda000780c0ff */
[----:B------:R-:W-:Y:S01]  /*2140*/  @!P0 MOV R2, R24 ;  /* 0x0000001800028202 */ /* 0x000fe20000000f00 */
[----:B------:R-:W-:Y:S06]  /*2150*/  @!P0 BRA `(.L_x_27) ;  /* 0x0000000000448947 */ /* 0x000fec0003800000 */
[----:B------:R-:W-:Y:S02]  /*2160*/  FSETP.GEU.FTZ.AND P0, PT, R24, RZ, PT ;  /* 0x000000ff1800720b */ /* 0x000fe40003f1e000 */
[----:B------:R-:W-:-:S11]  /*2170*/  MOV R0, R24 ;  /* 0x0000001800007202 */ /* 0x000fd60000000f00 */
[----:B------:R-:W-:Y:S01]  /*2180*/  @!P0 IMAD.MOV.U32 R2, RZ, RZ, 0x7fffffff ;  /* 0x7fffffffff028424 */ /* 0x000fe200078e00ff */
[----:B------:R-:W-:Y:S06]  /*2190*/  @!P0 BRA `(.L_x_27) ;  /* 0x0000000000348947 */ /* 0x000fec0003800000 */
[----:B------:R-:W-:-:S13]  /*21a0*/  FSETP.GTU.FTZ.AND P0, PT, |R0|, +INF , PT ;  /* 0x7f8000000000780b */ /* 0x000fda0003f1c200 */
[----:B------:R-:W-:Y:S01]  /*21b0*/  @P0 FADD.FTZ R2, R0, 1 ;  /* 0x3f80000000020421 */ /* 0x000fe20000010000 */
[----:B------:R-:W-:Y:S06]  /*21c0*/  @P0 BRA `(.L_x_27) ;  /* 0x0000000000280947 */ /* 0x000fec0003800000 */
[----:B------:R-:W-:-:S13]  /*21d0*/  FSETP.NEU.FTZ.AND P0, PT, |R0|, +INF , PT ;  /* 0x7f8000000000780b */ /* 0x000fda0003f1d200 */
[----:B------:R-:W-:-:S04]  /*21e0*/  @P0 FFMA R3, R0, 1.84467440737095516160e+19, RZ ;  /* 0x5f80000000030823 */ /* 0x000fc800000000ff */
[----:B------:R-:W0:Y:S02]  /*21f0*/  @P0 MUFU.RSQ R2, R3 ;  /* 0x0000000300020308 */ /* 0x000e240000001400 */
[----:B0-----:R-:W-:Y:S01]  /*2200*/  @P0 FMUL.FTZ R24, R3, R2 ;  /* 0x0000000203180220 */ /* 0x001fe20000410000 */
[----:B------:R-:W-:Y:S01]  /*2210*/  @P0 FMUL.FTZ R26, R2, 0.5 ;  /* 0x3f000000021a0820 */ /* 0x000fe20000410000 */
[----:B------:R-:W-:Y:S02]  /*2220*/  @!P0 MOV R2, R0 ;  /* 0x0000000000028202 */ /* 0x000fe40000000f00 */
[----:B------:R-:W-:-:S04]  /*2230*/  @P0 FADD.FTZ R25, -R24, -RZ ;  /* 0x800000ff18190221 */ /* 0x000fc80000010100 */
[----:B------:R-:W-:-:S04]  /*2240*/  @P0 FFMA R25, R24, R25, R3 ;  /* 0x0000001918190223 */ /* 0x000fc80000000003 */
[----:B------:R-:W-:-:S04]  /*2250*/  @P0 FFMA R25, R25, R26, R24 ;  /* 0x0000001a19190223 */ /* 0x000fc80000000018 */
[----:B------:R-:W-:-:S07]  /*2260*/  @P0 FMUL.FTZ R2, R25, 2.3283064365386962891e-10 ;  /* 0x2f80000019020820 */ /* 0x000fce0000410000 */
.L_x_27:
[----:B------:R-:W-:Y:S01]  /*2270*/  HFMA2 R3, -RZ, RZ, 0, 0 ;  /* 0x00000000ff037431 */ /* 0x000fe200000001ff */
[----:B------:R-:W-:Y:S01]  /*2280*/  MOV R0, R2 ;  /* 0x0000000200007202 */ /* 0x000fe20000000f00 */
[----:B------:R-:W-:-:S04]  /*2290*/  IMAD.MOV.U32 R2, RZ, RZ, R27 ;  /* 0x000000ffff027224 */ /* 0x000fc800078e001b */
[----:B------:R-:W-:Y:S05]  /*22a0*/  RET.REL.NODEC R2 `(discretize_kernel) ;  /* 0xffffffdc02547950 */ /* 0x000fea0003c3ffff */
        .weak           $__internal_3_$__cuda_sm3x_div_rn_noftz_f32_slowpath
        .type           $__internal_3_$__cuda_sm3x_div_rn_noftz_f32_slowpath,@function
        .size           $__internal_3_$__cuda_sm3x_div_rn_noftz_f32_slowpath,(.L_x_77 - $__internal_3_$__cuda_sm3x_div_rn_noftz_f32_slowpath)
$__internal_3_$__cuda_sm3x_div_rn_noftz_f32_slowpath:
[----:B------:R-:W-:Y:S01]  /*22b0*/  SHF.R.U32.HI R26, RZ, 0x17, R3 ;  /* 0x00000017ff1a7819 */ /* 0x000fe20000011603 */
[----:B------:R-:W-:Y:S01]  /*22c0*/  BSSY.RECONVERGENT B2, `(.L_x_28) ;  /* 0x0000063000027945 */ /* 0x000fe20003800200 */
[----:B------:R-:W-:Y:S02]  /*22d0*/  SHF.R.U32.HI R2, RZ, 0x17, R0 ;  /* 0x00000017ff027819 */ /* 0x000fe40000011600 */
[----:B------:R-:W-:Y:S02]  /*22e0*/  LOP3.LUT R26, R26, 0xff, RZ, 0xc0, !PT ;  /* 0x000000ff1a1a7812 */ /* 0x000fe400078ec0ff */
[----:B------:R-:W-:Y:S02]  /*22f0*/  LOP3.LUT R27, R2, 0xff, RZ, 0xc0, !PT ;  /* 0x000000ff021b7812 */ /* 0x000fe400078ec0ff */
[----:B------:R-:W-:Y:S02]  /*2300*/  IADD3 R29, PT, PT, R26, -0x1, RZ ;  /* 0xffffffff1a1d7810 */ /* 0x000fe40007ffe0ff */
[----:B------:R-:W-:Y:S01]  /*2310*/  MOV R2, R0 ;  /* 0x0000000000027202 */ /* 0x000fe20000000f00 */
[----:B------:R-:W-:Y:S01]  /*2320*/  VIADD R28, R27, 0xffffffff ;  /* 0xffffffff1b1c7836 */ /* 0x000fe20000000000 */
[----:B------:R-:W-:-:S04]  /*2330*/  ISETP.GT.U32.AND P0, PT, R29, 0xfd, PT ;  /* 0x000000fd1d00780c */ /* 0x000fc80003f04070 */
[----:B------:R-:W-:-:S13]  /*2340*/  ISETP.GT.U32.OR P0, PT, R28, 0xfd, P0 ;  /* 0x000000fd1c00780c */ /* 0x000fda0000704470 */
[----:B------:R-:W-:Y:S01]  /*2350*/  @!P0 MOV R25, RZ ;  /* 0x000000ff00198202 */ /* 0x000fe20000000f00 */
[----:B------:R-:W-:Y:S06]  /*2360*/  @!P0 BRA `(.L_x_29) ;  /* 0x00000000005c8947 */ /* 0x000fec0003800000 */
[----:B------:R-:W-:Y:S02]  /*2370*/  FSETP.GTU.FTZ.AND P0, PT, |R0|, +INF , PT ;  /* 0x7f8000000000780b */ /* 0x000fe40003f1c200 */
[----:B------:R-:W-:-:S04]  /*2380*/  FSETP.GTU.FTZ.AND P1, PT, |R3|, +INF , PT ;  /* 0x7f8000000300780b */ /* 0x000fc80003f3c200 */
[----:B------:R-:W-:-:S13]  /*2390*/  PLOP3.LUT P0, PT, P0, P1, PT, 0xf8, 0x8f ;  /* 0x00000000008f781c */ /* 0x000fda0000703f70 */
[----:B------:R-:W-:Y:S05]  /*23a0*/  @P0 BRA `(.L_x_30) ;  /* 0x00000004004c0947 */ /* 0x000fea0003800000 */
[----:B------:R-:W-:-:S13]  /*23b0*/  LOP3.LUT P0, RZ, R3, 0x7fffffff, R2, 0xc8, !PT ;  /* 0x7fffffff03ff7812 */ /* 0x000fda000780c802 */
[----:B------:R-:W-:Y:S05]  /*23c0*/  @!P0 BRA `(.L_x_31) ;  /* 0x00000004003c8947 */ /* 0x000fea0003800000 */
[C---:B------:R-:W-:Y:S02]  /*23d0*/  FSETP.NEU.FTZ.AND P0, PT, |R0|.reuse, +INF , PT ;  /* 0x7f8000000000780b */ /* 0x040fe40003f1d200 */
[----:B------:R-:W-:Y:S02]  /*23e0*/  FSETP.NEU.FTZ.AND P2, PT, |R3|, +INF , PT ;  /* 0x7f8000000300780b */ /* 0x000fe40003f5d200 */
[----:B------:R-:W-:-:S11]  /*23f0*/  FSETP.NEU.FTZ.AND P1, PT, |R0|, +INF , PT ;  /* 0x7f8000000000780b */ /* 0x000fd60003f3d200 */
[----:B------:R-:W-:Y:S05]  /*2400*/  @!P2 BRA !P0, `(.L_x_31) ;  /* 0x00000004002ca947 */ /* 0x000fea0004000000 */
[----:B------:R-:W-:-:S04]  /*2410*/  LOP3.LUT P0, RZ, R2, 0x7fffffff, RZ, 0xc0, !PT ;  /* 0x7fffffff02ff7812 */ /* 0x000fc8000780c0ff */
[----:B------:R-:W-:-:S13]  /*2420*/  PLOP3.LUT P0, PT, P2, P0, PT, 0x2f, 0xf2 ;  /* 0x0000000000f2781c */ /* 0x000fda0001700577 */
[----:B------:R-:W-:Y:S05]  /*2430*/  @P0 BRA `(.L_x_32) ;  /* 0x0000000400180947 */ /* 0x000fea0003800000 */
[----:B------:R-:W-:-:S04]  /*2440*/  LOP3.LUT P0, RZ, R3, 0x7fffffff, RZ, 0xc0, !PT ;  /* 0x7fffffff03ff7812 */ /* 0x000fc8000780c0ff */
[----:B------:R-:W-:-:S13]  /*2450*/  PLOP3.LUT P0, PT, P1, P0, PT, 0x2f, 0xf2 ;  /* 0x0000000000f2781c */ /* 0x000fda0000f00577 */
[----:B------:R-:W-:Y:S05]  /*2460*/  @P0 BRA `(.L_x_33) ;  /* 0x0000000400000947 */ /* 0x000fea0003800000 */
[----:B------:R-:W-:Y:S02]  /*2470*/  ISETP.GE.AND P0, PT, R28, RZ, PT ;  /* 0x000000ff1c00720c */ /* 0x000fe40003f06270 */
[----:B------:R-:W-:-:S11]  /*2480*/  ISETP.GE.AND P1, PT, R29, RZ, PT ;  /* 0x000000ff1d00720c */ /* 0x000fd60003f26270 */
[----:B------:R-:W-:Y:S01]  /*2490*/  @P0 IMAD.MOV.U32 R25, RZ, RZ, RZ ;  /* 0x000000ffff190224 */ /* 0x000fe200078e00ff */
[----:B------:R-:W-:Y:S01]  /*24a0*/  @!P0 MOV R25, 0xffffffc0 ;  /* 0xffffffc000198802 */ /* 0x000fe20000000f00 */
[----:B------:R-:W-:Y:S01]  /*24b0*/  @!P0 FFMA R2, R0, 1.84467440737095516160e+19, RZ ;  /* 0x5f80000000028823 */ /* 0x000fe200000000ff */
[----:B------:R-:W-:Y:S02]  /*24c0*/  @!P1 FFMA R3, R3, 1.84467440737095516160e+19, RZ ;  /* 0x5f80000003039823 */ /* 0x000fe400000000ff */
[----:B------:R-:W-:-:S07]  /*24d0*/  @!P1 IADD3 R25, PT, PT, R25, 0x40, RZ ;  /* 0x0000004019199810 */ /* 0x000fce0007ffe0ff */
.L_x_29:
[----:B------:R-:W-:Y:S01]  /*24e0*/  LEA R28, R26, 0xc0800000, 0x17 ;  /* 0xc08000001a1c7811 */ /* 0x000fe200078eb8ff */
[----:B------:R-:W-:Y:S01]  /*24f0*/  BSSY.RECONVERGENT B3, `(.L_x_34) ;  /* 0x0000036000037945 */ /* 0x000fe20003800200 */
[----:B------:R-:W-:-:S03]  /*2500*/  IADD3 R27, PT, PT, R27, -0x7f, RZ ;  /* 0xffffff811b1b7810 */ /* 0x000fc60007ffe0ff */
[----:B------:R-:W-:Y:S02]  /*2510*/  IMAD.IADD R28, R3, 0x1, -R28 ;  /* 0x00000001031c7824 */ /* 0x000fe400078e0a1c */
[----:B------:R-:W-:Y:S02]  /*2520*/  IMAD R2, R27, -0x800000, R2 ;  /* 0xff8000001b027824 */ /* 0x000fe400078e0202 */
[----:B------:R-:W0:Y:S01]  /*2530*/  MUFU.RCP R3, R28 ;  /* 0x0000001c00037308 */ /* 0x000e220000001000 */
[----:B------:R-:W-:-:S04]  /*2540*/  FADD.FTZ R29, -R28, -RZ ;  /* 0x800000ff1c1d7221 */ /* 0x000fc80000010100 */
[----:B0-----:R-:W-:-:S04]  /*2550*/  FFMA R30, R3, R29, 1 ;  /* 0x3f800000031e7423 */ /* 0x001fc8000000001d */
[----:B------:R-:W-:Y:S01]  /*2560*/  FFMA R3, R3, R30, R3 ;  /* 0x0000001e03037223 */ /* 0x000fe20000000003 */
[----:B------:R-:W-:-:S03]  /*2570*/  IADD3 R30, PT, PT, R27, 0x7f, -R26 ;  /* 0x0000007f1b1e7810 */ /* 0x000fc60007ffe81a */
[----:B------:R-:W-:Y:S01]  /*2580*/  FFMA R26, R2, R3, RZ ;  /* 0x00000003021a7223 */ /* 0x000fe200000000ff */
[----:B------:R-:W-:-:S03]  /*2590*/  IADD3 R30, PT, PT, R30, R25, RZ ;  /* 0x000000191e1e7210 */ /* 0x000fc60007ffe0ff */
[----:B------:R-:W-:-:S04]  /*25a0*/  FFMA R27, R29, R26, R2 ;  /* 0x0000001a1d1b7223 */ /* 0x000fc80000000002 */
[----:B------:R-:W-:-:S04]  /*25b0*/  FFMA R26, R3, R27, R26 ;  /* 0x0000001b031a7223 */ /* 0x000fc8000000001a */
[----:B------:R-:W-:-:S04]  /*25c0*/  FFMA R29, R29, R26, R2 ;  /* 0x0000001a1d1d7223 */ /* 0x000fc80000000002 */
[----:B------:R-:W-:-:S05]  /*25d0*/  FFMA R2, R3, R29, R26 ;  /* 0x0000001d03027223 */ /* 0x000fca000000001a */
[----:B------:R-:W-:-:S04]  /*25e0*/  SHF.R.U32.HI R25, RZ, 0x17, R2 ;  /* 0x00000017ff197819 */ /* 0x000fc80000011602 */
[----:B------:R-:W-:-:S05]  /*25f0*/  LOP3.LUT R25, R25, 0xff, RZ, 0xc0, !PT ;  /* 0x000000ff19197812 */ /* 0x000fca00078ec0ff */
[----:B------:R-:W-:-:S05]  /*2600*/  IMAD.IADD R31, R25, 0x1, R30 ;  /* 0x00000001191f7824 */ /* 0x000fca00078e021e */
[----:B------:R-:W-:-:S04]  /*2610*/  IADD3 R25, PT, PT, R31, -0x1, RZ ;  /* 0xffffffff1f197810 */ /* 0x000fc80007ffe0ff */
[----:B------:R-:W-:-:S13]  /*2620*/  ISETP.GE.U32.AND P0, PT, R25, 0xfe, PT ;  /* 0x000000fe1900780c */ /* 0x000fda0003f06070 */
[----:B------:R-:W-:Y:S05]  /*2630*/  @!P0 BRA `(.L_x_35) ;  /* 0x0000000000808947 */ /* 0x000fea0003800000 */
[----:B------:R-:W-:-:S13]  /*2640*/  ISETP.GT.AND P0, PT, R31, 0xfe, PT ;  /* 0x000000fe1f00780c */ /* 0x000fda0003f04270 */
[----:B------:R-:W-:Y:S05]  /*2650*/  @P0 BRA `(.L_x_36) ;  /* 0x00000000006c0947 */ /* 0x000fea0003800000 */
[----:B------:R-:W-:-:S13]  /*2660*/  ISETP.GE.AND P0, PT, R31, 0x1, PT ;  /* 0x000000011f00780c */ /* 0x000fda0003f06270 */
[----:B------:R-:W-:Y:S05]  /*2670*/  @P0 BRA `(.L_x_37) ;  /* 0x0000000000740947 */ /* 0x000fea0003800000 */
[----:B------:R-:W-:Y:S02]  /*2680*/  ISETP.GE.AND P0, PT, R31, -0x18, PT ;  /* 0xffffffe81f00780c */ /* 0x000fe40003f06270 */
[----:B------:R-:W-:-:S11]  /*2690*/  LOP3.LUT R2, R2, 0x80000000, RZ, 0xc0, !PT ;  /* 0x8000000002027812 */ /* 0x000fd600078ec0ff */
[----:B------:R-:W-:Y:S05]  /*26a0*/  @!P0 BRA `(.L_x_37) ;  /* 0x0000000000688947 */ /* 0x000fea0003800000 */
[-CC-:B------:R-:W-:Y:S01]  /*26b0*/  FFMA.RZ R27, R3, R29.reuse, R26.reuse ;  /* 0x0000001d031b7223 */ /* 0x180fe2000000c01a */
[----:B------:R-:W-:Y:S01]  /*26c0*/  IADD3 R28, PT, PT, R31, 0x20, RZ ;  /* 0x000000201f1c7810 */ /* 0x000fe20007ffe0ff */
[CCC-:B------:R-:W-:Y:S01]  /*26d0*/  FFMA.RP R25, R3.reuse, R29.reuse, R26.reuse ;  /* 0x0000001d03197223 */ /* 0x1c0fe2000000801a */
[----:B------:R-:W-:Y:S01]  /*26e0*/  FFMA.RM R26, R3, R29, R26 ;  /* 0x0000001d031a7223 */ /* 0x000fe2000000401a */
[----:B------:R-:W-:Y:S01]  /*26f0*/  IMAD.MOV R3, RZ, RZ, -R31 ;  /* 0x000000ffff037224 */ /* 0x000fe200078e0a1f */
[----:B------:R-:W-:Y:S02]  /*2700*/  LOP3.LUT R27, R27, 0x7fffff, RZ, 0xc0, !PT ;  /* 0x007fffff1b1b7812 */ /* 0x000fe400078ec0ff */
[----:B------:R-:W-:Y:S02]  /*2710*/  ISETP.NE.AND P2, PT, R31, RZ, PT ;  /* 0x000000ff1f00720c */ /* 0x000fe40003f45270 */
[----:B------:R-:W-:Y:S02]  /*2720*/  LOP3.LUT R27, R27, 0x800000, RZ, 0xfc, !PT ;  /* 0x008000001b1b7812 */ /* 0x000fe400078efcff */
[----:B------:R-:W-:-:S02]  /*2730*/  ISETP.NE.AND P1, PT, R31, RZ, PT ;  /* 0x000000ff1f00720c */ /* 0x000fc40003f25270 */
[----:B------:R-:W-:Y:S02]  /*2740*/  SHF.L.U32 R28, R27, R28, RZ ;  /* 0x0000001c1b1c7219 */ /* 0x000fe400000006ff */
[----:B------:R-:W-:Y:S02]  /*2750*/  FSETP.NEU.FTZ.AND P0, PT, R25, R26, PT ;  /* 0x0000001a1900720b */ /* 0x000fe40003f1d000 */
[----:B------:R-:W-:Y:S02]  /*2760*/  SEL R26, R3, RZ, P2 ;  /* 0x000000ff031a7207 */ /* 0x000fe40001000000 */
[----:B------:R-:W-:Y:S02]  /*2770*/  ISETP.NE.AND P1, PT, R28, RZ, P1 ;  /* 0x000000ff1c00720c */ /* 0x000fe40000f25270 */
[----:B------:R-:W-:Y:S02]  /*2780*/  SHF.R.U32.HI R26, RZ, R26, R27 ;  /* 0x0000001aff1a7219 */ /* 0x000fe4000001161b */
[----:B------:R-:W-:-:S02]  /*2790*/  PLOP3.LUT P0, PT, P0, P1, PT, 0xf8, 0x8f ;  /* 0x00000000008f781c */ /* 0x000fc40000703f70 */
[----:B------:R-:W-:Y:S02]  /*27a0*/  SHF.R.U32.HI R28, RZ, 0x1, R26 ;  /* 0x00000001ff1c7819 */ /* 0x000fe4000001161a */
[----:B------:R-:W-:-:S04]  /*27b0*/  SEL R3, RZ, 0x1, !P0 ;  /* 0x00000001ff037807 */ /* 0x000fc80004000000 */
[----:B------:R-:W-:-:S04]  /*27c0*/  LOP3.LUT R3, R3, 0x1, R28, 0xf8, !PT ;  /* 0x0000000103037812 */ /* 0x000fc800078ef81c */
[----:B------:R-:W-:-:S04]  /*27d0*/  LOP3.LUT R3, R3, R26, RZ, 0xc0, !PT ;  /* 0x0000001a03037212 */ /* 0x000fc800078ec0ff */
[----:B------:R-:W-:-:S04]  /*27e0*/  IADD3 R3, PT, PT, R28, R3, RZ ;  /* 0x000000031c037210 */ /* 0x000fc80007ffe0ff */
[----:B------:R-:W-:Y:S01]  /*27f0*/  LOP3.LUT R2, R3, R2, RZ, 0xfc, !PT ;  /* 0x0000000203027212 */ /* 0x000fe200078efcff */
[----:B------:R-:W-:Y:S06]  /*2800*/  BRA `(.L_x_37) ;  /* 0x0000000000107947 */ /* 0x000fec0003800000 */
.L_x_36:
[----:B------:R-:W-:-:S04]  /*2810*/  LOP3.LUT R2, R2, 0x80000000, RZ, 0xc0, !PT ;  /* 0x8000000002027812 */ /* 0x000fc800078ec0ff */
[----:B------:R-:W-:Y:S01]  /*2820*/  LOP3.LUT R2, R2, 0x7f800000, RZ, 0xfc, !PT ;  /* 0x7f80000002027812 */ /* 0x000fe200078efcff */
[----:B------:R-:W-:Y:S06]  /*2830*/  BRA `(.L_x_37) ;  /* 0x0000000000047947 */ /* 0x000fec0003800000 */
.L_x_35:
[----:B------:R-:W-:-:S07]  /*2840*/  LEA R2, R30, R2, 0x17 ;  /* 0x000000021e027211 */ /* 0x000fce00078eb8ff */
.L_x_37:
[----:B------:R-:W-:Y:S05]  /*2850*/  BSYNC.RECONVERGENT B3 ;  /* 0x0000000000037941 */ /* 0x000fea0003800200 */
.L_x_34:
[----:B------:R-:W-:Y:S05]  /*2860*/  BRA `(.L_x_38) ;  /* 0x0000000000207947 */ /* 0x000fea0003800000 */
.L_x_33:
[----:B------:R-:W-:-:S04]  /*2870*/  LOP3.LUT R2, R3, 0x80000000, R2, 0x48, !PT ;  /* 0x8000000003027812 */ /* 0x000fc800078e4802 */
[----:B------:R-:W-:Y:S01]  /*2880*/  LOP3.LUT R2, R2, 0x7f800000, RZ, 0xfc, !PT ;  /* 0x7f80000002027812 */ /* 0x000fe200078efcff */
[----:B------:R-:W-:Y:S06]  /*2890*/  BRA `(.L_x_38) ;  /* 0x0000000000147947 */ /* 0x000fec0003800000 */
.L_x_32:
[----:B------:R-:W-:Y:S01]  /*28a0*/  LOP3.LUT R2, R3, 0x80000000, R2, 0x48, !PT ;  /* 0x8000000003027812 */ /* 0x000fe200078e4802 */
[----:B------:R-:W-:Y:S06]  /*28b0*/  BRA `(.L_x_38) ;  /* 0x00000000000c7947 */ /* 0x000fec0003800000 */
.L_x_31:
[----:B------:R-:W0:Y:S01]  /*28c0*/  MUFU.RSQ R2, -QNAN ;  /* 0xffc0000000027908 */ /* 0x000e220000001400 */
[----:B------:R-:W-:Y:S05]  /*28d0*/  BRA `(.L_x_38) ;  /* 0x0000000000047947 */ /* 0x000fea0003800000 */
.L_x_30:
[----:B------:R-:W-:-:S07]  /*28e0*/  FADD.FTZ R2, R0, R3 ;  /* 0x0000000300027221 */ /* 0x000fce0000010000 */
.L_x_38:
[----:B------:R-:W-:Y:S05]  /*28f0*/  BSYNC.RECONVERGENT B2 ;  /* 0x0000000000027941 */ /* 0x000fea0003800200 */
.L_x_28:
[----:B------:R-:W-:Y:S02]  /*2900*/  HFMA2 R3, -RZ, RZ, 0, 0 ;  /* 0x00000000ff037431 */ /* 0x000fe400000001ff */
[----:B0-----:R-:W-:Y:S01]  /*2910*/  IMAD.MOV.U32 R25, RZ, RZ, R2 ;  /* 0x000000ffff197224 */ /* 0x001fe200078e0002 */
[----:B------:R-:W-:-:S04]  /*2920*/  MOV R2, R24 ;  /* 0x0000001800027202 */ /* 0x000fc80000000f00 */
[----:B------:R-:W-:Y:S05]  /*2930*/  RET.REL.NODEC R2 `(discretize_kernel) ;  /* 0xffffffd402b07950 */ /* 0x000fea0003c3ffff */
.L_x_39:
[----:B------:R-:W-:-:S00]  /*2940*/  BRA `(.L_x_39) ;  /* 0xfffffffc00fc7947 */ /* 0x000fc0000383ffff */
[----:B------:R-:W-:-:S00]  /*2950*/  NOP ;  /* 0x0000000000007918 */ /* 0x000fc00000000000 */
        /* <DEDUP_REMOVED lines=10> */
.L_x_77:


//--------------------- .text.discretize_kernel_single_pattern --------------------------
	.section	.text.discretize_kernel_single_pattern,"ax",@progbits
	.align	128
        .global         discretize_kernel_single_pattern
        .type           discretize_kernel_single_pattern,@function
        .size           discretize_kernel_single_pattern,(.L_x_80 - discretize_kernel_single_pattern)
        .other          discretize_kernel_single_pattern,@"STO_CUDA_ENTRY STV_DEFAULT"
discretize_kernel_single_pattern:
.text.discretize_kernel_single_pattern:
[----:B------:R-:W-:Y:S08]  /*0000*/  LDC R1, c[0x0][0x37c] ;  /* 0x0000df00ff017b82 */ /* 0x000ff00000000800 */
[----:B------:R-:W0:Y:S08]  /*0010*/  S2UR UR10, SR_CTAID.X ;  /* 0x00000000000a79c3 */ /* 0x000e300000002500 */
[----:B------:R-:W0:Y:S02]  /*0020*/  LDC.64 R2, c[0x0][0x3c8] ;  /* 0x0000f200ff027b82 */ /* 0x000e240000000a00 */
[----:B0-----:R-:W-:-:S04]  /*0030*/  ISETP.LT.U32.AND P0, PT, R2, UR10, PT ;  /* 0x0000000a02007c0c */ /* 0x001fc8000bf01070 */
[----:B------:R-:W-:-:S13]  /*0040*/  ISETP.GT.U32.AND.EX P0, PT, RZ, R3, PT, P0 ;  /* 0x00000003ff00720c */ /* 0x000fda0003f04100 */
[----:B------:R-:W-:Y:S05]  /*0050*/  @P0 EXIT ;  /* 0x000000000000094d */ /* 0x000fea0003800000 */
[----:B------:R-:W0:Y:S01]  /*0060*/  LDCU.64 UR4, c[0x0][0x3b0] ;  /* 0x00007600ff0477ac */ /* 0x000e220008000a00 */
[----:B------:R-:W1:Y:S01]  /*0070*/  LDCU.64 UR8, c[0x0][0x358] ;  /* 0x00006b00ff0877ac */ /* 0x000e620008000a00 */
[----:B0-----:R-:W-:-:S04]  /*0080*/  ULEA UR4, UP0, UR10, UR4, 0x4 ;  /* 0x000000040a047291 */ /* 0x001fc8000f8020ff */
[----:B------:R-:W-:Y:S02]  /*0090*/  ULEA.HI.X UR5, UR10, UR5, URZ, 0x4, UP0 ;  /* 0x000000050a057291 */ /* 0x000fe400080f24ff */
[----:B------:R-:W-:-:S04]  /*00a0*/  MOV R6, UR4 ;  /* 0x0000000400067c02 */ /* 0x000fc80008000f00 */
[----:B------:R-:W-:-:S05]  /*00b0*/  MOV R7, UR5 ;  /* 0x0000000500077c02 */ /* 0x000fca0008000f00 */
[----:B-1----:R-:W2:Y:S04]  /*00c0*/  LDG.E.64 R4, desc[UR8][R6.64+0x8] ;  /* 0x0000080806047981 */ /* 0x002ea8000c1e1b00 */
[----:B------:R-:W2:Y:S02]  /*00d0*/  LDG.E.64 R10, desc[UR8][R6.64] ;  /* 0x00000008060a7981 */ /* 0x000ea4000c1e1b00 */
[----:B--2---:R-:W-:-:S04]  /*00e0*/  IADD3 R3, P0, PT, R10, R4, RZ ;  /* 0x000000040a037210 */ /* 0x004fc80007f1e0ff */
[----:B------:R-:W-:Y:S02]  /*00f0*/  IADD3.X R4, PT, PT, R11, R5, RZ, P0, !PT ;  /* 0x000000050b047210 */ /* 0x000fe400007fe4ff */
[----:B------:R-:W-:-:S04]  /*0100*/  ISETP.GE.U32.AND P0, PT, R10, R3, PT ;  /* 0x000000030a00720c */ /* 0x000fc80003f06070 */
[----:B------:R-:W-:-:S13]  /*0110*/  ISETP.GE.U32.AND.EX P0, PT, R11, R4, PT, P0 ;  /* 0x000000040b00720c */ /* 0x000fda0003f06100 */
[----:B------:R-:W-:Y:S05]  /*0120*/  @P0 EXIT ;  /* 0x000000000000094d */ /* 0x000fea0003800000 */
[----:B------:R-:W0:Y:S01]  /*0130*/  S2R R8, SR_TID.X ;  /* 0x0000000000087919 */ /* 0x000e220000002100 */
[----:B------:R-:W1:Y:S01]  /*0140*/  LDCU.64 UR4, c[0x0][0x3d0] ;  /* 0x00007a00ff0477ac */ /* 0x000e620008000a00 */
[----:B------:R-:W-:Y:S01]  /*0150*/  HFMA2 R9, -RZ, RZ, 0, 0 ;  /* 0x00000000ff097431 */ /* 0x000fe200000001ff */
[----:B------:R-:W0:Y:S01]  /*0160*/  LDCU UR11, c[0x0][0x360] ;  /* 0x00006c00ff0b77ac */ /* 0x000e220008000800 */
[----:B------:R-:W2:Y:S01]  /*0170*/  LDCU.64 UR16, c[0x0][0x3d0] ;  /* 0x00007a00ff1077ac */ /* 0x000ea20008000a00 */
[----:B------:R-:W3:Y:S01]  /*0180*/  LDCU.64 UR14, c[0x0][0x3b8] ;  /* 0x00007700ff0e77ac */ /* 0x000ee20008000a00 */
[----:B------:R-:W4:Y:S01]  /*0190*/  LDCU.64 UR6, c[0x0][0x3c0] ;  /* 0x00007800ff0677ac */ /* 0x000f220008000a00 */
[----:B-1----:R-:W-:Y:S02]  /*01a0*/  MOV R5, UR4 ;  /* 0x0000000400057c02 */ /* 0x002fe40008000f00 */
[----:B------:R-:W-:Y:S01]  /*01b0*/  MOV R7, UR5 ;  /* 0x0000000500077c02 */ /* 0x000fe20008000f00 */
[----:B------:R-:W-:-:S04]  /*01c0*/  UIADD3 UR12, UP0, UPT, UR4, -0x1, URZ ;  /* 0xffffffff040c7890 */ /* 0x000fc8000ff1e0ff */
[----:B------:R-:W-:Y:S01]  /*01d0*/  UIADD3.X UR13, UPT, UPT, UR5, -0x1, URZ, UP0, !UPT ;  /* 0xffffffff050d7890 */ /* 0x000fe200087fe4ff */
[----:B0-----:R-:W-:Y:S01]  /*01e0*/  IMAD R8, R8, UR11, RZ ;  /* 0x0000000b08087c24 */ /* 0x001fe2000f8e02ff */
[----:B----4-:R-:W-:-:S03]  /*01f0*/  ULEA UR6, UP1, UR4, UR6, 0x2 ;  /* 0x0000000604067291 */ /* 0x010fc6000f8210ff */
[----:B------:R-:W-:Y:S02]  /*0200*/  IMAD.WIDE.U32 R8, R5, UR10, R8 ;  /* 0x0000000a05087c25 */ /* 0x000fe4000f8e0008 */
[----:B--2---:R-:W0:Y:S01]  /*0210*/  I2F.U64 R5, UR16 ;  /* 0x0000001000057d12 */ /* 0x004e220008301000 */
[----:B------:R-:W-:Y:S01]  /*0220*/  ULEA.HI.X UR7, UR4, UR7, UR5, 0x2, UP1 ;  /* 0x0000000704077291 */ /* 0x000fe200088f1405 */
[----:B------:R-:W-:Y:S01]  /*0230*/  IMAD R7, R7, UR10, R9 ;  /* 0x0000000a07077c24 */ /* 0x000fe2000f8e0209 */
[C---:B---3--:R-:W-:Y:S02]  /*0240*/  LEA R6, P0, R8.reuse, UR14, 0x2 ;  /* 0x0000000e08067c11 */ /* 0x048fe4000f8010ff */
[----:B------:R-:W-:Y:S02]  /*0250*/  MOV R9, R11 ;  /* 0x0000000b00097202 */ /* 0x000fe40000000f00 */
[----:B------:R-:W-:Y:S02]  /*0260*/  LEA.HI.X R7, R8, UR15, R7, 0x2, P0 ;  /* 0x0000000f08077c11 */ /* 0x000fe400080f1407 */
[----:B------:R-:W-:-:S07]  /*0270*/  MOV R8, R10 ;  /* 0x0000000a00087202 */ /* 0x000fce0000000f00 */
.L_x_60:
[----:B------:R-:W1:Y:S01]  /*0280*/  LDC.64 R12, c[0x0][0x3c0] ;  /* 0x0000f000ff0c7b82 */ /* 0x000e620000000a00 */
[----:B--2---:R-:W2:Y:S01]  /*0290*/  LDCU.128 UR20, c[0x0][0x380] ;  /* 0x00007000ff1477ac */ /* 0x004ea20008000c00 */
[----:B0--3--:R-:W-:Y:S02]  /*02a0*/  MOV R16, UR6 ;  /* 0x0000000600107c02 */ /* 0x009fe40008000f00 */
[----:B------:R-:W-:Y:S01]  /*02b0*/  MOV R17, UR7 ;  /* 0x0000000700117c02 */ /* 0x000fe20008000f00 */
[----:B------:R-:W3:Y:S01]  /*02c0*/  LDCU.128 UR16, c[0x0][0x390] ;  /* 0x00007200ff1077ac */ /* 0x000ee20008000c00 */
[----:B------:R-:W-:-:S03]  /*02d0*/  SHF.L.U32 R2, R8, 0x2, RZ ;  /* 0x0000000208027819 */ /* 0x000fc600000006ff */
[----:B------:R4:W4:Y:S01]  /*02e0*/  LDG.E R0, desc[UR8][R16.64+-0x4] ;  /* 0xfffffc0810007981 */ /* 0x000922000c1e1900 */
[----:B------:R-:W-:Y:S01]  /*02f0*/  SHF.L.U64.HI R20, R8, 0x2, R9 ;  /* 0x0000000208147819 */ /* 0x000fe20000010209 */
[----:B------:R-:W4:Y:S02]  /*0300*/  LDCU.64 UR4, c[0x0][0x3a0] ;  /* 0x00007400ff0477ac */ /* 0x000f240008000a00 */
[----:B-1----:R1:W4:Y:S01]  /*0310*/  LDG.E R25, desc[UR8][R12.64] ;  /* 0x000000080c197981 */ /* 0x002322000c1e1900 */
[----:B--2---:R-:W-:-:S04]  /*0320*/  IADD3 R10, P0, PT, R2, UR22, RZ ;  /* 0x00000016020a7c10 */ /* 0x004fc8000ff1e0ff */
[----:B------:R-:W-:-:S05]  /*0330*/  IADD3.X R11, PT, PT, R20, UR23, RZ, P0, !PT ;  /* 0x00000017140b7c10 */ /* 0x000fca00087fe4ff */
[----:B------:R-:W2:Y:S01]  /*0340*/  LDG.E R10, desc[UR8][R10.64] ;  /* 0x000000080a0a7981 */ /* 0x000ea2000c1e1900 */
[C---:B---3--:R-:W-:Y:S02]  /*0350*/  IADD3 R18, P0, PT, R2.reuse, UR16, RZ ;  /* 0x0000001002127c10 */ /* 0x048fe4000ff1e0ff */
[----:B----4-:R-:W-:Y:S02]  /*0360*/  IADD3 R16, P2, PT, R2, UR4, RZ ;  /* 0x0000000402107c10 */ /* 0x010fe4000ff5e0ff */
[C---:B------:R-:W-:Y:S02]  /*0370*/  IADD3.X R19, PT, PT, R20.reuse, UR17, RZ, P0, !PT ;  /* 0x0000001114137c10 */ /* 0x040fe400087fe4ff */
[----:B------:R-:W-:-:S04]  /*0380*/  IADD3.X R17, PT, PT, R20, UR5, RZ, P2, !PT ;  /* 0x0000000514117c10 */ /* 0x000fc800097fe4ff */
[----:B------:R-:W5:Y:S04]  /*0390*/  LDG.E R19, desc[UR8][R18.64] ;  /* 0x0000000812137981 */ /* 0x000f68000c1e1900 */
[----:B------:R-:W5:Y:S01]  /*03a0*/  LDG.E R11, desc[UR8][R16.64] ;  /* 0x00000008100b7981 */ /* 0x000f62000c1e1900 */
[C---:B------:R-:W-:Y:S02]  /*03b0*/  IADD3 R14, P3, PT, R2.reuse, UR18, RZ ;  /* 0x00000012020e7c10 */ /* 0x040fe4000ff7e0ff */
[----:B-1----:R-:W-:-:S04]  /*03c0*/  IADD3 R12, P1, PT, R2, UR20, RZ ;  /* 0x00000014020c7c10 */ /* 0x002fc8000ff3e0ff */
[C---:B------:R-:W-:Y:S02]  /*03d0*/  IADD3.X R13, PT, PT, R20.reuse, UR21, RZ, P1, !PT ;  /* 0x00000015140d7c10 */ /* 0x040fe40008ffe4ff */
[----:B------:R-:W-:Y:S02]  /*03e0*/  IADD3.X R15, PT, PT, R20, UR19, RZ, P3, !PT ;  /* 0x00000013140f7c10 */ /* 0x000fe40009ffe4ff */
[----:B------:R-:W-:Y:S01]  /*03f0*/  IADD3 R8, P0, PT, R8, 0x1, RZ ;  /* 0x0000000108087810 */ /* 0x000fe20007f1e0ff */
[----:B------:R1:W5:Y:S03]  /*0400*/  LDG.E R12, desc[UR8][R12.64] ;  /* 0x000000080c0c7981 */ /* 0x000366000c1e1900 */
[----:B------:R-:W-:Y:S01]  /*0410*/  IADD3.X R9, PT, PT, RZ, R9, RZ, P0, !PT ;  /* 0x00000009ff097210 */ /* 0x000fe200007fe4ff */
[----:B------:R3:W5:Y:S01]  /*0420*/  LDG.E R15, desc[UR8][R14.64] ;  /* 0x000000080e0f7981 */ /* 0x000762000c1e1900 */
[----:B------:R-:W-:-:S04]  /*0430*/  ISETP.NE.U32.AND P0, PT, R8, R3, PT ;  /* 0x000000030800720c */ /* 0x000fc80003f05070 */
[----:B------:R-:W-:Y:S01]  /*0440*/  ISETP.NE.AND.EX P0, PT, R9, R4, PT, P0 ;  /* 0x000000040900720c */ /* 0x000fe20003f05300 */
[----:B------:R-:W-:-:S04]  /*0450*/  FADD R2, -R25, R0 ;  /* 0x0000000019027221 */ /* 0x000fc80000000100 */
[----:B------:R-:W4:Y:S01]  /*0460*/  MUFU.RCP R21, R2 ;  /* 0x0000000200157308 */ /* 0x000f220000001000 */
[----:B--2---:R-:W-:-:S07]  /*0470*/  FADD R25, R10, -R25 ;  /* 0x800000190a197221 */ /* 0x004fce0000000000 */
[----:B------:R-:W2:Y:S01]  /*0480*/  FCHK P1, R25, R2 ;  /* 0x0000000219007302 */ /* 0x000ea20000020000 */
[----:B----4-:R-:W-:-:S04]  /*0490*/  FFMA R0, -R2, R21, 1 ;  /* 0x3f80000002007423 */ /* 0x010fc80000000115 */
[----:B------:R-:W-:-:S04]  /*04a0*/  FFMA R0, R21, R0, R21 ;  /* 0x0000000015007223 */ /* 0x000fc80000000015 */
[----:B-1----:R-:W-:-:S04]  /*04b0*/  FFMA R13, R25, R0, RZ ;  /* 0x00000000190d7223 */ /* 0x002fc800000000ff */
[----:B---3--:R-:W-:-:S04]  /*04c0*/  FFMA R14, -R2, R13, R25 ;  /* 0x0000000d020e7223 */ /* 0x008fc80000000119 */
[----:B------:R-:W-:Y:S01]  /*04d0*/  FFMA R0, R0, R14, R13 ;  /* 0x0000000e00007223 */ /* 0x000fe2000000000d */
[----:B--2---:R-:W-:Y:S06]  /*04e0*/  @!P1 BRA `(.L_x_40) ;  /* 0x00000000000c9947 */ /* 0x004fec0003800000 */
[----:B------:R-:W-:-:S07]  /*04f0*/  MOV R16, 0x510 ;  /* 0x0000051000107802 */ /* 0x000fce0000000f00 */
[----:B0----5:R-:W-:Y:S05]  /*0500*/  CALL.REL.NOINC `($__internal_6_$__cuda_sm3x_div_rn_noftz_f32_slowpath) ;  /* 0x0000002400b87944 */ /* 0x021fea0003c00000 */
[----:B------:R-:W-:-:S07]  /*0510*/  MOV R0, R2 ;  /* 0x0000000200007202 */ /* 0x000fce0000000f00 */
.L_x_40:
[----:B-----5:R-:W-:Y:S01]  /*0520*/  FMUL R13, R15, 0.42466089129447937012 ;  /* 0x3ed96d270f0d7820 */ /* 0x020fe20000400000 */
[----:B------:R-:W-:Y:S02]  /*0530*/  HFMA2 R20, -RZ, RZ, 0.771484375, 0.21533203125 ;  /* 0x3a2c32e4ff147431 */ /* 0x000fe400000001ff */
[----:B0-----:R-:W-:Y:S01]  /*0540*/  FMUL R0, R5, R0 ;  /* 0x0000000005007220 */ /* 0x001fe20000400000 */
[----:B------:R-:W-:Y:S01]  /*0550*/  FMUL R12, R19, R12 ;  /* 0x0000000c130c7220 */ /* 0x000fe20000400000 */
[C---:B------:R-:W-:Y:S01]  /*0560*/  FMUL R2, |R13|.reuse, 16777216 ;  /* 0x4b8000000d027820 */ /* 0x040fe20000400200 */
[----:B------:R-:W-:Y:S01]  /*0570*/  FSETP.GEU.AND P1, PT, |R13|, 1.175494350822287508e-38, PT ;  /* 0x008000000d00780b */ /* 0x000fe20003f2e200 */
[----:B------:R-:W-:Y:S01]  /*0580*/  FMUL R15, R15, 0.5 ;  /* 0x3f0000000f0f7820 */ /* 0x000fe20000400000 */
[----:B------:R-:W-:Y:S02]  /*0590*/  FSETP.NEU.AND P4, PT, R13, RZ, PT ;  /* 0x000000ff0d00720b */ /* 0x000fe40003f8d000 */
[----:B------:R-:W-:-:S02]  /*05a0*/  FSEL R2, R2, |R13|, !P1 ;  /* 0x4000000d02027208 */ /* 0x000fc40004800000 */
[C---:B------:R-:W-:Y:S02]  /*05b0*/  FSETP.NAN.AND P2, PT, |R13|.reuse, |R13|, PT ;  /* 0x4000000d0d00720b */ /* 0x040fe40003f48200 */
[----:B------:R-:W-:Y:S02]  /*05c0*/  IADD3 R14, PT, PT, R2, -0x3f3504f3, RZ ;  /* 0xc0cafb0d020e7810 */ /* 0x000fe40007ffe0ff */
[----:B------:R-:W-:Y:S02]  /*05d0*/  FSETP.NEU.AND P5, PT, |R13|, +INF , PT ;  /* 0x7f8000000d00780b */ /* 0x000fe40003fad200 */
[----:B------:R-:W-:-:S04]  /*05e0*/  LOP3.LUT R17, R14, 0xff800000, RZ, 0xc0, !PT ;  /* 0xff8000000e117812 */ /* 0x000fc800078ec0ff */
[-C--:B------:R-:W-:Y:S02]  /*05f0*/  IADD3 R14, PT, PT, R2, -R17.reuse, RZ ;  /* 0x80000011020e7210 */ /* 0x080fe40007ffe0ff */
[----:B------:R-:W-:-:S03]  /*0600*/  I2FP.F32.S32 R17, R17 ;  /* 0x0000001100117245 */ /* 0x000fc60000201400 */
[C---:B------:R-:W-:Y:S01]  /*0610*/  FADD R2, R14.reuse, 1 ;  /* 0x3f8000000e027421 */ /* 0x040fe20000000000 */
[----:B------:R-:W-:Y:S01]  /*0620*/  FADD R23, R14, -1 ;  /* 0xbf8000000e177421 */ /* 0x000fe20000000000 */
[----:B------:R-:W-:-:S03]  /*0630*/  FSEL R14, RZ, -24, P1 ;  /* 0xc1c00000ff0e7808 */ /* 0x000fc60000800000 */
[----:B------:R-:W-:Y:S01]  /*0640*/  FADD R21, R23, R23 ;  /* 0x0000001717157221 */ /* 0x000fe20000000000 */
[----:B------:R-:W0:Y:S03]  /*0650*/  MUFU.RCP R2, R2 ;  /* 0x0000000200027308 */ /* 0x000e260000001000 */
[----:B0-----:R-:W-:Y:S01]  /*0660*/  FMUL R16, R2, R21 ;  /* 0x0000001502107220 */ /* 0x001fe20000400000 */
[----:B------:R-:W-:-:S03]  /*0670*/  FFMA R21, R17, 1.1920928955078125e-07, R14 ;  /* 0x3400000011157823 */ /* 0x000fc6000000000e */
[----:B------:R-:W-:Y:S01]  /*0680*/  FADD R18, R23, -R16 ;  /* 0x8000001017127221 */ /* 0x000fe20000000000 */
[C---:B------:R-:W-:Y:S01]  /*0690*/  FMUL R17, R16.reuse, R16 ;  /* 0x0000001010117220 */ /* 0x040fe20000400000 */
[----:B------:R-:W-:Y:S02]  /*06a0*/  FFMA R14, R16, 1.4426950216293334961, R21 ;  /* 0x3fb8aa3b100e7823 */ /* 0x000fe40000000015 */
[----:B------:R-:W-:Y:S01]  /*06b0*/  FADD R18, R18, R18 ;  /* 0x0000001212127221 */ /* 0x000fe20000000000 */
[----:B------:R-:W-:Y:S01]  /*06c0*/  FFMA R20, R17, R20, 0.0032181653659790754318 ;  /* 0x3b52e7db11147423 */ /* 0x000fe20000000014 */
[----:B------:R-:W-:Y:S02]  /*06d0*/  FADD R21, R21, -R14 ;  /* 0x8000000e15157221 */ /* 0x000fe40000000000 */
[----:B------:R-:W-:Y:S01]  /*06e0*/  FFMA R23, R23, -R16, R18 ;  /* 0x8000001017177223 */ /* 0x000fe20000000012 */
[----:B------:R-:W-:Y:S01]  /*06f0*/  FFMA R20, R17, R20, 0.018033718690276145935 ;  /* 0x3c93bb7311147423 */ /* 0x000fe20000000014 */
[----:B------:R-:W-:-:S02]  /*0700*/  FFMA R18, R16, 1.4426950216293334961, R21 ;  /* 0x3fb8aa3b10127823 */ /* 0x000fc40000000015 */
[----:B------:R-:W-:Y:S01]  /*0710*/  FMUL R23, R2, R23 ;  /* 0x0000001702177220 */ /* 0x000fe20000400000 */
[----:B------:R-:W-:-:S03]  /*0720*/  FFMA R20, R17, R20, 0.12022458761930465698 ;  /* 0x3df6384f11147423 */ /* 0x000fc60000000014 */
[----:B------:R-:W-:Y:S01]  /*0730*/  FFMA R21, R23, 1.4426950216293334961, R18 ;  /* 0x3fb8aa3b17157823 */ /* 0x000fe20000000012 */
[----:B------:R-:W-:-:S03]  /*0740*/  FMUL R17, R17, R20 ;  /* 0x0000001411117220 */ /* 0x000fc60000400000 */
[----:B------:R-:W-:Y:S01]  /*0750*/  FFMA R2, R16, 1.9251366722983220825e-08, R21 ;  /* 0x32a55e3410027823 */ /* 0x000fe20000000015 */
[----:B------:R-:W-:-:S04]  /*0760*/  FMUL R18, R17, 3 ;  /* 0x4040000011127820 */ /* 0x000fc80000400000 */
        /* <DEDUP_REMOVED lines=8> */
[----:B------:R-:W-:-:S03]  /*07f0*/  FSETP.GEU.AND P3, PT, R2, RZ, PT ;  /* 0x000000ff0200720b */ /* 0x000fc60003f6e000 */
[----:B------:R-:W-:Y:S01]  /*0800*/  FFMA R14, R14, 2, R23 ;  /* 0x400000000e0e7823 */ /* 0x000fe20000000017 */
[----:B------:R-:W-:Y:S01]  /*0810*/  MOV R23, 0x391fcb8e ;  /* 0x391fcb8e00177802 */ /* 0x000fe20000000f00 */
[----:B------:R1:W2:Y:S01]  /*0820*/  F2I.NTZ R18, R2 ;  /* 0x0000000200127305 */ /* 0x0002a20000203100 */
[----:B0-----:R-:W-:Y:S01]  /*0830*/  FADD R21, R2, -R17 ;  /* 0x8000001102157221 */ /* 0x001fe20000000000 */
[----:B------:R-:W-:-:S06]  /*0840*/  FSETP.GT.AND P1, PT, R17, RZ, PT ;  /* 0x000000ff1100720b */ /* 0x000fcc0003f24000 */
[----:B------:R-:W0:Y:S01]  /*0850*/  F2I.U64.TRUNC R16, R0 ;  /* 0x0000000000107311 */ /* 0x000e22000020d800 */
[----:B------:R-:W-:-:S04]  /*0860*/  FADD R14, R14, R21 ;  /* 0x000000150e0e7221 */ /* 0x000fc80000000000 */
[----:B------:R-:W-:Y:S01]  /*0870*/  FFMA R21, R14, R23, 0.0013391353422775864601 ;  /* 0x3aaf85ed0e157423 */ /* 0x000fe20000000017 */
[----:B------:R-:W-:Y:S02]  /*0880*/  SEL R23, RZ, 0x83000000, P1 ;  /* 0x83000000ff177807 */ /* 0x000fe40000800000 */
[----:B------:R-:W-:Y:S01]  /*0890*/  FSETP.GT.AND P1, PT, |R2|, 152, PT ;  /* 0x431800000200780b */ /* 0x000fe20003f24200 */
[----:B------:R-:W-:Y:S01]  /*08a0*/  FFMA R21, R14, R21, 0.0096188392490148544312 ;  /* 0x3c1d98560e157423 */ /* 0x000fe20000000015 */
[----:B------:R-:W-:Y:S01]  /*08b0*/  IADD3 R20, PT, PT, R23, 0x7f000000, RZ ;  /* 0x7f00000017147810 */ /* 0x000fe20007ffe0ff */
[----:B-1----:R-:W-:Y:S01]  /*08c0*/  FADD R2, R13, R13 ;  /* 0x0000000d0d027221 */ /* 0x002fe20000000000 */
[----:B--2---:R-:W-:Y:S01]  /*08d0*/  LEA R23, R18, -R23, 0x17 ;  /* 0x8000001712177211 */ /* 0x004fe200078eb8ff */
[----:B------:R-:W-:Y:S01]  /*08e0*/  FFMA R21, R14, R21, 0.055503588169813156128 ;  /* 0x3d6357bb0e157423 */ /* 0x000fe20000000015 */
[----:B0-----:R-:W-:-:S03]  /*08f0*/  R2UR UR4, R16 ;  /* 0x00000000100472ca */ /* 0x001fc600000e0000 */
[----:B------:R-:W-:Y:S01]  /*0900*/  FFMA R21, R14, R21, 0.24022644758224487305 ;  /* 0x3e75fdec0e157423 */ /* 0x000fe20000000015 */
[----:B------:R-:W-:-:S03]  /*0910*/  R2UR UR5, R17 ;  /* 0x00000000110572ca */ /* 0x000fc600000e0000 */
[----:B------:R-:W-:-:S04]  /*0920*/  FFMA R21, R14, R21, 0.69314718246459960938 ;  /* 0x3f3172180e157423 */ /* 0x000fc80000000015 */
[----:B------:R-:W-:Y:S01]  /*0930*/  FFMA R21, R14, R21, 1 ;  /* 0x3f8000000e157423 */ /* 0x000fe20000000015 */
[----:B------:R-:W-:Y:S01]  /*0940*/  FADD R14, -R11, 1 ;  /* 0x3f8000000b0e7421 */ /* 0x000fe20000000100 */
[----:B------:R-:W-:Y:S02]  /*0950*/  UISETP.LT.U32.AND UP0, UPT, UR4, UR12, UPT ;  /* 0x0000000c0400728c */ /* 0x000fe4000bf01070 */
[----:B------:R-:W-:Y:S01]  /*0960*/  FMUL R20, R21, R20 ;  /* 0x0000001415147220 */ /* 0x000fe20000400000 */
[----:B------:R-:W-:Y:S01]  /*0970*/  LOP3.LUT R21, R2, 0x7fffffff, RZ, 0xc0, !PT ;  /* 0x7fffffff02157812 */ /* 0x000fe200078ec0ff */
[----:B------:R-:W-:Y:S02]  /*0980*/  UISETP.LT.U32.AND.EX UP0, UPT, UR5, UR13, UPT, UP0 ;  /* 0x0000000d0500728c */ /* 0x000fe4000bf01100 */
[----:B------:R-:W-:Y:S01]  /*0990*/  FMUL R20, R20, R23 ;  /* 0x0000001714147220 */ /* 0x000fe20000400000 */
[----:B------:R-:W-:Y:S02]  /*09a0*/  @P1 FSEL R20, RZ, +INF , !P3 ;  /* 0x7f800000ff141808 */ /* 0x000fe40005800000 */
[----:B------:R-:W-:Y:S01]  /*09b0*/  FSETP.NEU.AND P1, PT, R13, 1, PT ;  /* 0x3f8000000d00780b */ /* 0x000fe20003f2d000 */
[----:B------:R-:W-:Y:S01]  /*09c0*/  USEL UR10, UR4, UR12, UP0 ;  /* 0x0000000c040a7287 */ /* 0x000fe20008000000 */
[----:B------:R-:W-:Y:S01]  /*09d0*/  @P4 FSEL R21, R21, R20, !P5 ;  /* 0x0000001415154208 */ /* 0x000fe20006800000 */
[----:B------:R-:W-:Y:S01]  /*09e0*/  @P2 FADD R21, R13, 2 ;  /* 0x400000000d152421 */ /* 0x000fe20000000000 */
[----:B------:R-:W-:-:S03]  /*09f0*/  USEL UR11, UR5, UR13, UP0 ;  /* 0x0000000d050b7287 */ /* 0x000fc60008000000 */
[----:B------:R-:W-:Y:S01]  /*0a00*/  FMUL R21, R21, 6.2831854820251464844 ;  /* 0x40c90fdb15157820 */ /* 0x000fe20000400000 */
[----:B------:R-:W-:Y:S02]  /*0a10*/  MOV R18, UR10 ;  /* 0x0000000a00127c02 */ /* 0x000fe40008000f00 */
[----:B------:R-:W-:Y:S02]  /*0a20*/  MOV R19, UR11 ;  /* 0x0000000b00137c02 */ /* 0x000fe40008000f00 */
[----:B------:R-:W-:-:S04]  /*0a30*/  FSEL R2, R21, 6.2831854820251464844, P1 ;  /* 0x40c90fdb15027808 */ /* 0x000fc80000800000 */
[----:B------:R-:W-:Y:S01]  /*0a40*/  IADD3 R0, PT, PT, R2, -0xd000000, RZ ;  /* 0xf300000002007810 */ /* 0x000fe20007ffe0ff */
[----:B------:R0:W1:Y:S03]  /*0a50*/  MUFU.RSQ R17, R2 ;  /* 0x0000000200117308 */ /* 0x0000660000001400 */
[----:B------:R-:W-:-:S13]  /*0a60*/  ISETP.GT.U32.AND P1, PT, R0, 0x727fffff, PT ;  /* 0x727fffff0000780c */ /* 0x000fda0003f24070 */
[----:B0-----:R-:W-:Y:S05]  /*0a70*/  @!P1 BRA `(.L_x_41) ;  /* 0x0000000000109947 */ /* 0x001fea0003800000 */
[----:B------:R-:W-:-:S07]  /*0a80*/  MOV R16, 0xaa0 ;  /* 0x00000aa000107802 */ /* 0x000fce0000000f00 */
[----:B-1----:R-:W-:Y:S05]  /*0a90*/  CALL.REL.NOINC `($__internal_5_$__cuda_sm20_sqrt_rn_f32_slowpath) ;  /* 0x0000001c00fc7944 */ /* 0x002fea0003c00000 */
[----:B------:R-:W-:Y:S01]  /*0aa0*/  MOV R20, R2 ;  /* 0x0000000200147202 */ /* 0x000fe20000000f00 */
[----:B------:R-:W-:Y:S06]  /*0ab0*/  BRA `(.L_x_42) ;  /* 0x0000000000107947 */ /* 0x000fec0003800000 */
.L_x_41:
[----:B-1----:R-:W-:Y:S01]  /*0ac0*/  FMUL.FTZ R20, R2, R17 ;  /* 0x0000001102147220 */ /* 0x002fe20000410000 */
[----:B------:R-:W-:-:S03]  /*0ad0*/  FMUL.FTZ R0, R17, 0.5 ;  /* 0x3f00000011007820 */ /* 0x000fc60000410000 */
[----:B------:R-:W-:-:S04]  /*0ae0*/  FFMA R17, -R20, R20, R2 ;  /* 0x0000001414117223 */ /* 0x000fc80000000102 */
[----:B------:R-:W-:-:S07]  /*0af0*/  FFMA R20, R17, R0, R20 ;  /* 0x0000000011147223 */ /* 0x000fce0000000014 */
.L_x_42:
[----:B0-----:R-:W0:Y:S02]  /*0b00*/  LDC.64 R16, c[0x0][0x3c0] ;  /* 0x0000f000ff107b82 */ /* 0x001e240000000a00 */
[----:B0-----:R-:W-:-:S04]  /*0b10*/  LEA R16, P1, R18, R16, 0x2 ;  /* 0x0000001012107211 */ /* 0x001fc800078210ff */
[----:B------:R-:W-:-:S06]  /*0b20*/  LEA.HI.X R17, R18, R17, R19, 0x2, P1 ;  /* 0x0000001112117211 */ /* 0x000fcc00008f1413 */
[----:B------:R-:W2:Y:S01]  /*0b30*/  LDG.E R17, desc[UR8][R16.64] ;  /* 0x0000000810117981 */ /* 0x000ea2000c1e1900 */
[----:B------:R-:W0:Y:S02]  /*0b40*/  MUFU.RCP R2, R15 ;  /* 0x0000000f00027308 */ /* 0x000e240000001000 */
[----:B0-----:R-:W-:-:S04]  /*0b50*/  FFMA R21, -R15, R2, 1 ;  /* 0x3f8000000f157423 */ /* 0x001fc80000000102 */
[----:B------:R-:W-:Y:S01]  /*0b60*/  FFMA R21, R2, R21, R2 ;  /* 0x0000001502157223 */ /* 0x000fe20000000002 */
[----:B--2---:R-:W-:-:S04]  /*0b70*/  FADD R0, -R10, R17 ;  /* 0x000000110a007221 */ /* 0x004fc80000000100 */
[----:B------:R-:W0:Y:S01]  /*0b80*/  FCHK P1, R0, R15 ;  /* 0x0000000f00007302 */ /* 0x000e220000020000 */
[----:B------:R-:W-:-:S04]  /*0b90*/  FFMA R2, R0, R21, RZ ;  /* 0x0000001500027223 */ /* 0x000fc800000000ff */
[----:B------:R-:W-:-:S04]  /*0ba0*/  FFMA R22, -R15, R2, R0 ;  /* 0x000000020f167223 */ /* 0x000fc80000000100 */
[----:B------:R-:W-:Y:S01]  /*0bb0*/  FFMA R2, R21, R22, R2 ;  /* 0x0000001615027223 */ /* 0x000fe20000000002 */
[----:B0-----:R-:W-:Y:S06]  /*0bc0*/  @!P1 BRA `(.L_x_43) ;  /* 0x0000000000109947 */ /* 0x001fec0003800000 */
[----:B------:R-:W-:Y:S02]  /*0bd0*/  MOV R25, R0 ;  /* 0x0000000000197202 */ /* 0x000fe40000000f00 */
[----:B------:R-:W-:Y:S02]  /*0be0*/  MOV R2, R15 ;  /* 0x0000000f00027202 */ /* 0x000fe40000000f00 */
[----:B------:R-:W-:-:S07]  /*0bf0*/  MOV R16, 0xc10 ;  /* 0x00000c1000107802 */ /* 0x000fce0000000f00 */
[----:B------:R-:W-:Y:S05]  /*0c00*/  CALL.REL.NOINC `($__internal_6_$__cuda_sm3x_div_rn_noftz_f32_slowpath) ;  /* 0x0000001c00f87944 */ /* 0x000fea0003c00000 */
.L_x_43:
[----:B------:R-:W-:Y:S01]  /*0c10*/  FSETP.NEU.AND P1, PT, R2, 1, PT ;  /* 0x3f8000000200780b */ /* 0x000fe20003f2d000 */
[----:B------:R-:W-:-:S12]  /*0c20*/  HFMA2 R16, -RZ, RZ, 1.875, 0 ;  /* 0x3f800000ff107431 */ /* 0x000fd800000001ff */
[----:B------:R-:W-:Y:S05]  /*0c30*/  @!P1 BRA `(.L_x_44) ;  /* 0x0000000400049947 */ /* 0x000fea0003800000 */
[----:B------:R-:W-:-:S13]  /*0c40*/  FSETP.NAN.AND P1, PT, |R2|, |R2|, PT ;  /* 0x400000020200720b */ /* 0x000fda0003f28200 */
[----:B------:R-:W-:Y:S01]  /*0c50*/  @P1 FADD R16, R2, 2 ;  /* 0x4000000002101421 */ /* 0x000fe20000000000 */
[----:B------:R-:W-:Y:S06]  /*0c60*/  @P1 BRA `(.L_x_44) ;  /* 0x0000000000f81947 */ /* 0x000fec0003800000 */
[C---:B------:R-:W-:Y:S01]  /*0c70*/  FMUL R17, |R2|.reuse, 16777216 ;  /* 0x4b80000002117820 */ /* 0x040fe20000400200 */
[C---:B------:R-:W-:Y:S02]  /*0c80*/  FSETP.GEU.AND P1, PT, |R2|.reuse, 1.175494350822287508e-38, PT ;  /* 0x008000000200780b */ /* 0x040fe40003f2e200 */
[----:B------:R-:W-:Y:S02]  /*0c90*/  MOV R25, 0x3a2c32e4 ;  /* 0x3a2c32e400197802 */ /* 0x000fe40000000f00 */
[----:B------:R-:W-:Y:S02]  /*0ca0*/  FSEL R17, R17, |R2|, !P1 ;  /* 0x4000000211117208 */ /* 0x000fe40004800000 */
[----:B------:R-:W-:Y:S02]  /*0cb0*/  FSEL R21, RZ, -24, P1 ;  /* 0xc1c00000ff157808 */ /* 0x000fe40000800000 */
[----:B------:R-:W-:Y:S02]  /*0cc0*/  IADD3 R16, PT, PT, R17, -0x3f3504f3, RZ ;  /* 0xc0cafb0d11107810 */ /* 0x000fe40007ffe0ff */
[----:B------:R-:W-:-:S02]  /*0cd0*/  FSETP.NEU.AND P1, PT, |R2|, +INF , PT ;  /* 0x7f8000000200780b */ /* 0x000fc40003f2d200 */
[----:B------:R-:W-:Y:S02]  /*0ce0*/  LOP3.LUT R22, R16, 0xff800000, RZ, 0xc0, !PT ;  /* 0xff80000010167812 */ /* 0x000fe400078ec0ff */
[----:B------:R-:W-:Y:S02]  /*0cf0*/  FSETP.NEU.AND P1, PT, R2, RZ, P1 ;  /* 0x000000ff0200720b */ /* 0x000fe40000f2d000 */
[-C--:B------:R-:W-:Y:S02]  /*0d00*/  IADD3 R17, PT, PT, R17, -R22.reuse, RZ ;  /* 0x8000001611117210 */ /* 0x080fe40007ffe0ff */
[----:B------:R-:W-:-:S03]  /*0d10*/  I2FP.F32.S32 R22, R22 ;  /* 0x0000001600167245 */ /* 0x000fc60000201400 */
[C---:B------:R-:W-:Y:S01]  /*0d20*/  FADD R16, R17.reuse, 1 ;  /* 0x3f80000011107421 */ /* 0x040fe20000000000 */
[----:B------:R-:W-:Y:S01]  /*0d30*/  FADD R24, R17, -1 ;  /* 0xbf80000011187421 */ /* 0x000fe20000000000 */
[----:B------:R-:W-:-:S03]  /*0d40*/  FFMA R26, R22, 1.1920928955078125e-07, R21 ;  /* 0x34000000161a7823 */ /* 0x000fc60000000015 */
[----:B------:R-:W-:Y:S01]  /*0d50*/  FADD R17, R24, R24 ;  /* 0x0000001818117221 */ /* 0x000fe20000000000 */
[----:B------:R-:W0:Y:S01]  /*0d60*/  MUFU.RCP R16, R16 ;  /* 0x0000001000107308 */ /* 0x000e220000001000 */
[----:B------:R-:W-:Y:S02]  /*0d70*/  @!P1 FADD R2, R2, R2 ;  /* 0x0000000202029221 */ /* 0x000fe40000000000 */
[----:B0-----:R-:W-:-:S04]  /*0d80*/  FMUL R17, R16, R17 ;  /* 0x0000001110117220 */ /* 0x001fc80000400000 */
[----:B------:R-:W-:Y:S01]  /*0d90*/  FADD R23, R24, -R17 ;  /* 0x8000001118177221 */ /* 0x000fe20000000000 */
[C---:B------:R-:W-:Y:S01]  /*0da0*/  FMUL R22, R17.reuse, R17 ;  /* 0x0000001111167220 */ /* 0x040fe20000400000 */
[----:B------:R-:W-:Y:S02]  /*0db0*/  FFMA R21, R17, 1.4426950216293334961, R26 ;  /* 0x3fb8aa3b11157823 */ /* 0x000fe4000000001a */
[----:B------:R-:W-:Y:S01]  /*0dc0*/  FADD R23, R23, R23 ;  /* 0x0000001717177221 */ /* 0x000fe20000000000 */
[----:B------:R-:W-:Y:S01]  /*0dd0*/  FFMA R25, R22, R25, 0.0032181653659790754318 ;  /* 0x3b52e7db16197423 */ /* 0x000fe20000000019 */
[----:B------:R-:W-:Y:S02]  /*0de0*/  FADD R26, R26, -R21 ;  /* 0x800000151a1a7221 */ /* 0x000fe40000000000 */
[----:B------:R-:W-:Y:S01]  /*0df0*/  FFMA R23, R24, -R17, R23 ;  /* 0x8000001118177223 */ /* 0x000fe20000000017 */
[----:B------:R-:W-:-:S03]  /*0e00*/  FFMA R25, R22, R25, 0.018033718690276145935 ;  /* 0x3c93bb7316197423 */ /* 0x000fc60000000019 */
[----:B------:R-:W-:Y:S01]  /*0e10*/  FMUL R16, R16, R23 ;  /* 0x0000001710107220 */ /* 0x000fe20000400000 */
[----:B------:R-:W-:Y:S01]  /*0e20*/  FFMA R23, R17, 1.4426950216293334961, R26 ;  /* 0x3fb8aa3b11177823 */ /* 0x000fe2000000001a */
[----:B------:R-:W-:-:S03]  /*0e30*/  FFMA R25, R22, R25, 0.12022458761930465698 ;  /* 0x3df6384f16197423 */ /* 0x000fc60000000019 */
[----:B------:R-:W-:Y:S01]  /*0e40*/  FFMA R24, R16, 1.4426950216293334961, R23 ;  /* 0x3fb8aa3b10187823 */ /* 0x000fe20000000017 */
[----:B------:R-:W-:-:S03]  /*0e50*/  FMUL R22, R22, R25 ;  /* 0x0000001916167220 */ /* 0x000fc60000400000 */
[----:B------:R-:W-:Y:S01]  /*0e60*/  FFMA R25, R17, 1.9251366722983220825e-08, R24 ;  /* 0x32a55e3411197823 */ /* 0x000fe20000000018 */
[----:B------:R-:W-:Y:S01]  /*0e70*/  FMUL R23, R22, 3 ;  /* 0x4040000016177820 */ /* 0x000fe20000400000 */
[----:B------:R-:W-:-:S03]  /*0e80*/  HFMA2 R24, -RZ, RZ, 0.64013671875, -15.109375 ;  /* 0x391fcb8eff187431 */ /* 0x000fc600000001ff */
        /* <DEDUP_REMOVED lines=15> */
[----:B------:R-:W-:Y:S01]  /*0f80*/  FFMA R22, R21, R24, 0.0013391353422775864601 ;  /* 0x3aaf85ed15167423 */ /* 0x000fe20000000018 */
[----:B------:R-:W-:-:S03]  /*0f90*/  IADD3 R23, PT, PT, R17, 0x7f000000, RZ ;  /* 0x7f00000011177810 */ /* 0x000fc60007ffe0ff */
[C---:B------:R-:W-:Y:S02]  /*0fa0*/  FFMA R24, R21.reuse, R22, 0.0096188392490148544312 ;  /* 0x3c1d985615187423 */ /* 0x040fe40000000016 */
[----:B------:R0:W1:Y:S02]  /*0fb0*/  F2I.NTZ R22, R16 ;  /* 0x0000001000167305 */ /* 0x0000640000203100 */
[----:B------:R-:W-:-:S04]  /*0fc0*/  FFMA R24, R21, R24, 0.055503588169813156128 ;  /* 0x3d6357bb15187423 */ /* 0x000fc80000000018 */
[----:B------:R-:W-:Y:S01]  /*0fd0*/  FFMA R24, R21, R24, 0.24022644758224487305 ;  /* 0x3e75fdec15187423 */ /* 0x000fe20000000018 */
[----:B0-----:R-:W-:-:S03]  /*0fe0*/  FSEL R16, RZ, +INF , !P2 ;  /* 0x7f800000ff107808 */ /* 0x001fc60005000000 */
[----:B------:R-:W-:-:S04]  /*0ff0*/  FFMA R24, R21, R24, 0.69314718246459960938 ;  /* 0x3f31721815187423 */ /* 0x000fc80000000018 */
[----:B------:R-:W-:Y:S01]  /*1000*/  FFMA R24, R21, R24, 1 ;  /* 0x3f80000015187423 */ /* 0x000fe20000000018 */
[----:B-1----:R-:W-:-:S03]  /*1010*/  LEA R22, R22, -R17, 0x17 ;  /* 0x8000001116167211 */ /* 0x002fc600078eb8ff */
[----:B------:R-:W-:-:S04]  /*1020*/  FMUL R23, R23, R24 ;  /* 0x0000001817177220 */ /* 0x000fc80000400000 */
[----:B------:R-:W-:Y:S01]  /*1030*/  @!P3 FMUL R16, R22, R23 ;  /* 0x000000171610b220 */ /* 0x000fe20000400000 */
[----:B------:R-:W-:-:S07]  /*1040*/  @!P1 LOP3.LUT R16, R2, 0x7fffffff, RZ, 0xc0, !PT ;  /* 0x7fffffff02109812 */ /* 0x000fce00078ec0ff */
.L_x_44:
[----:B------:R-:W-:-:S04]  /*1050*/  FADD R16, R16, 1 ;  /* 0x3f80000010107421 */ /* 0x000fc80000000000 */
[----:B------:R-:W-:-:S04]  /*1060*/  FMUL R16, R16, 3.1415927410125732422 ;  /* 0x40490fdb10107820 */ /* 0x000fc80000400000 */
[----:B------:R-:W-:-:S05]  /*1070*/  FMUL R21, R15, R16 ;  /* 0x000000100f157220 */ /* 0x000fca0000400000 */
[----:B------:R-:W-:-:S04]  /*1080*/  IADD3 R2, PT, PT, R21, 0x1800000, RZ ;  /* 0x0180000015027810 */ /* 0x000fc80007ffe0ff */
[----:B------:R-:W-:-:S04]  /*1090*/  LOP3.LUT R2, R2, 0x7f800000, RZ, 0xc0, !PT ;  /* 0x7f80000002027812 */ /* 0x000fc800078ec0ff */
[----:B------:R-:W-:-:S13]  /*10a0*/  ISETP.GT.U32.AND P1, PT, R2, 0x1ffffff, PT ;  /* 0x01ffffff0200780c */ /* 0x000fda0003f24070 */
[----:B------:R-:W-:Y:S05]  /*10b0*/  @P1 BRA `(.L_x_45) ;  /* 0x0000000000101947 */ /* 0x000fea0003800000 */
[----:B------:R-:W-:Y:S02]  /*10c0*/  MOV R2, R21 ;  /* 0x0000001500027202 */ /* 0x000fe40000000f00 */
[----:B------:R-:W-:-:S07]  /*10d0*/  MOV R16, 0x10f0 ;  /* 0x000010f000107802 */ /* 0x000fce0000000f00 */
[----:B------:R-:W-:Y:S05]  /*10e0*/  CALL.REL.NOINC `($__internal_4_$__cuda_sm20_rcp_rn_f32_slowpath) ;  /* 0x0000001400987944 */ /* 0x000fea0003c00000 */
[----:B------:R-:W-:Y:S05]  /*10f0*/  BRA `(.L_x_46) ;  /* 0x0000000000107947 */ /* 0x000fea0003800000 */
.L_x_45:
[----:B------:R-:W0:Y:S02]  /*1100*/  MUFU.RCP R22, R21 ;  /* 0x0000001500167308 */ /* 0x000e240000001000 */
[----:B0-----:R-:W-:-:S04]  /*1110*/  FFMA R2, R21, R22, -1 ;  /* 0xbf80000015027423 */ /* 0x001fc80000000016 */
[----:B------:R-:W-:-:S04]  /*1120*/  FADD.FTZ R17, -R2, -RZ ;  /* 0x800000ff02117221 */ /* 0x000fc80000010100 */
[----:B------:R-:W-:-:S07]  /*1130*/  FFMA R22, R22, R17, R22 ;  /* 0x0000001116167223 */ /* 0x000fce0000000016 */
.L_x_46:
[----:B------:R-:W0:Y:S08]  /*1140*/  MUFU.RCP R2, R13 ;  /* 0x0000000d00027308 */ /* 0x000e300000001000 */
        /* <DEDUP_REMOVED lines=8> */
[----:B------:R-:W-:Y:S02]  /*11d0*/  MOV R2, R13 ;  /* 0x0000000d00027202 */ /* 0x000fe40000000f00 */
[----:B------:R-:W-:-:S07]  /*11e0*/  MOV R16, 0x1200 ;  /* 0x0000120000107802 */ /* 0x000fce0000000f00 */
[----:B------:R-:W-:Y:S05]  /*11f0*/  CALL.REL.NOINC `($__internal_6_$__cuda_sm3x_div_rn_noftz_f32_slowpath) ;  /* 0x00000018007c7944 */ /* 0x000fea0003c00000 */
.L_x_47:
[----:B------:R-:W-:Y:S01]  /*1200*/  FSETP.NEU.AND P1, PT, R2, 1, PT ;  /* 0x3f8000000200780b */ /* 0x000fe20003f2d000 */
[----:B------:R-:W-:Y:S01]  /*1210*/  HFMA2 R0, -RZ, RZ, 0.96630859375, -0.0022525787353515625 ;  /* 0x3bbb989dff007431 */ /* 0x000fe200000001ff */
[----:B------:R-:W-:-:S11]  /*1220*/  MOV R16, 0x3f800000 ;  /* 0x3f80000000107802 */ /* 0x000fd60000000f00 */
[----:B------:R-:W-:Y:S05]  /*1230*/  @!P1 BRA `(.L_x_48) ;  /* 0x0000000400049947 */ /* 0x000fea0003800000 */
[----:B------:R-:W-:-:S13]  /*1240*/  FSETP.NAN.AND P1, PT, |R2|, |R2|, PT ;  /* 0x400000020200720b */ /* 0x000fda0003f28200 */
[----:B------:R-:W-:Y:S01]  /*1250*/  @P1 FADD R16, R2, 2 ;  /* 0x4000000002101421 */ /* 0x000fe20000000000 */
[----:B------:R-:W-:Y:S06]  /*1260*/  @P1 BRA `(.L_x_48) ;  /* 0x0000000000f81947 */ /* 0x000fec0003800000 */
[C---:B------:R-:W-:Y:S01]  /*1270*/  FMUL R17, |R2|.reuse, 16777216 ;  /* 0x4b80000002117820 */ /* 0x040fe20000400200 */
[----:B------:R-:W-:-:S04]  /*1280*/  FSETP.GEU.AND P1, PT, |R2|, 1.175494350822287508e-38, PT ;  /* 0x008000000200780b */ /* 0x000fc80003f2e200 */
[----:B------:R-:W-:Y:S02]  /*1290*/  FSEL R17, R17, |R2|, !P1 ;  /* 0x4000000211117208 */ /* 0x000fe40004800000 */
[----:B------:R-:W-:Y:S02]  /*12a0*/  FSEL R21, RZ, -24, P1 ;  /* 0xc1c00000ff157808 */ /* 0x000fe40000800000 */
[----:B------:R-:W-:Y:S02]  /*12b0*/  IADD3 R16, PT, PT, R17, -0x3f3504f3, RZ ;  /* 0xc0cafb0d11107810 */ /* 0x000fe40007ffe0ff */
[----:B------:R-:W-:Y:S02]  /*12c0*/  FSETP.NEU.AND P1, PT, |R2|, +INF , PT ;  /* 0x7f8000000200780b */ /* 0x000fe40003f2d200 */
[----:B------:R-:W-:Y:S02]  /*12d0*/  LOP3.LUT R24, R16, 0xff800000, RZ, 0xc0, !PT ;  /* 0xff80000010187812 */ /* 0x000fe400078ec0ff */
[----:B------:R-:W-:-:S02]  /*12e0*/  FSETP.NEU.AND P1, PT, R2, RZ, P1 ;  /* 0x000000ff0200720b */ /* 0x000fc40000f2d000 */
        /* <DEDUP_REMOVED lines=9> */
[----:B------:R-:W-:-:S04]  /*1380*/  FADD R23, R26, -R17 ;  /* 0x800000111a177221 */ /* 0x000fc80000000000 */
[----:B------:R-:W-:-:S04]  /*1390*/  FADD R23, R23, R23 ;  /* 0x0000001717177221 */ /* 0x000fc80000000000 */
[-C--:B------:R-:W-:Y:S01]  /*13a0*/  FFMA R21, R26, -R17.reuse, R23 ;  /* 0x800000111a157223 */ /* 0x080fe20000000017 */
[----:B------:R-:W-:Y:S02]  /*13b0*/  HFMA2 R26, -RZ, RZ, 0.771484375, 0.21533203125 ;  /* 0x3a2c32e4ff1a7431 */ /* 0x000fe400000001ff */
[C---:B------:R-:W-:Y:S01]  /*13c0*/  FMUL R23, R17.reuse, R17 ;  /* 0x0000001111177220 */ /* 0x040fe20000400000 */
[----:B------:R-:W-:Y:S01]  /*13d0*/  FMUL R16, R16, R21 ;  /* 0x0000001510107220 */ /* 0x000fe20000400000 */
[----:B------:R-:W-:-:S04]  /*13e0*/  FFMA R21, R17, 1.4426950216293334961, R24 ;  /* 0x3fb8aa3b11157823 */ /* 0x000fc80000000018 */
[----:B------:R-:W-:Y:S01]  /*13f0*/  FADD R24, R24, -R21 ;  /* 0x8000001518187221 */ /* 0x000fe20000000000 */
[----:B------:R-:W-:-:S03]  /*1400*/  FFMA R26, R23, R26, 0.0032181653659790754318 ;  /* 0x3b52e7db171a7423 */ /* 0x000fc6000000001a */
[----:B------:R-:W-:Y:S01]  /*1410*/  FFMA R25, R17, 1.4426950216293334961, R24 ;  /* 0x3fb8aa3b11197823 */ /* 0x000fe20000000018 */
[----:B------:R-:W-:-:S03]  /*1420*/  FFMA R26, R23, R26, 0.018033718690276145935 ;  /* 0x3c93bb73171a7423 */ /* 0x000fc6000000001a */
[----:B------:R-:W-:Y:S01]  /*1430*/  FFMA R24, R16, 1.4426950216293334961, R25 ;  /* 0x3fb8aa3b10187823 */ /* 0x000fe20000000019 */
[----:B------:R-:W-:-:S03]  /*1440*/  FFMA R26, R23, R26, 0.12022458761930465698 ;  /* 0x3df6384f171a7423 */ /* 0x000fc6000000001a */
[----:B------:R-:W-:Y:S01]  /*1450*/  FFMA R24, R17, 1.9251366722983220825e-08, R24 ;  /* 0x32a55e3411187823 */ /* 0x000fe20000000018 */
[----:B------:R-:W-:-:S04]  /*1460*/  FMUL R26, R23, R26 ;  /* 0x0000001a171a7220 */ /* 0x000fc80000400000 */
        /* <DEDUP_REMOVED lines=9> */
[----:B------:R-:W-:Y:S02]  /*1500*/  MOV R26, 0x391fcb8e ;  /* 0x391fcb8e001a7802 */ /* 0x000fe40000000f00 */
[----:B------:R-:W-:Y:S01]  /*1510*/  FSETP.GT.AND P3, PT, |R17|, 152, PT ;  /* 0x431800001100780b */ /* 0x000fe20003f64200 */
[----:B------:R-:W-:Y:S02]  /*1520*/  FFMA R24, R21, 2, R24 ;  /* 0x4000000015187823 */ /* 0x000fe40000000018 */
[----:B------:R-:W1:Y:S01]  /*1530*/  F2I.NTZ R23, R17 ;  /* 0x0000001100177305 */ /* 0x000e620000203100 */
[----:B0-----:R-:W-:Y:S01]  /*1540*/  FADD R21, R17, -R16 ;  /* 0x8000001011157221 */ /* 0x001fe20000000000 */
[----:B------:R-:W-:-:S03]  /*1550*/  FSETP.GT.AND P2, PT, R16, RZ, PT ;  /* 0x000000ff1000720b */ /* 0x000fc60003f44000 */
[----:B------:R-:W-:Y:S01]  /*1560*/  FADD R21, R21, R24 ;  /* 0x0000001815157221 */ /* 0x000fe20000000000 */
[----:B------:R-:W-:Y:S02]  /*1570*/  SEL R16, RZ, 0x83000000, P2 ;  /* 0x83000000ff107807 */ /* 0x000fe40001000000 */
[----:B------:R-:W-:Y:S01]  /*1580*/  FSETP.GEU.AND P2, PT, R17, RZ, PT ;  /* 0x000000ff1100720b */ /* 0x000fe20003f4e000 */
[----:B------:R-:W-:Y:S01]  /*1590*/  FFMA R24, R21, R26, 0.0013391353422775864601 ;  /* 0x3aaf85ed15187423 */ /* 0x000fe2000000001a */
[----:B-1----:R-:W-:-:S03]  /*15a0*/  LEA R23, R23, -R16, 0x17 ;  /* 0x8000001017177211 */ /* 0x002fc600078eb8ff */
[----:B------:R-:W-:-:S04]  /*15b0*/  FFMA R24, R21, R24, 0.0096188392490148544312 ;  /* 0x3c1d985615187423 */ /* 0x000fc80000000018 */
[----:B------:R-:W-:-:S04]  /*15c0*/  FFMA R24, R21, R24, 0.055503588169813156128 ;  /* 0x3d6357bb15187423 */ /* 0x000fc80000000018 */
[----:B------:R-:W-:-:S04]  /*15d0*/  FFMA R24, R21, R24, 0.24022644758224487305 ;  /* 0x3e75fdec15187423 */ /* 0x000fc80000000018 */
[C---:B------:R-:W-:Y:S01]  /*15e0*/  FFMA R26, R21.reuse, R24, 0.69314718246459960938 ;  /* 0x3f317218151a7423 */ /* 0x040fe20000000018 */
[----:B------:R-:W-:Y:S02]  /*15f0*/  IADD3 R24, PT, PT, R16, 0x7f000000, RZ ;  /* 0x7f00000010187810 */ /* 0x000fe40007ffe0ff */
[----:B------:R-:W-:Y:S01]  /*1600*/  FSEL R16, RZ, +INF , !P2 ;  /* 0x7f800000ff107808 */ /* 0x000fe20005000000 */
[----:B------:R-:W-:-:S04]  /*1610*/  FFMA R21, R21, R26, 1 ;  /* 0x3f80000015157423 */ /* 0x000fc8000000001a */
[----:B------:R-:W-:-:S04]  /*1620*/  FMUL R24, R24, R21 ;  /* 0x0000001518187220 */ /* 0x000fc80000400000 */
[----:B------:R-:W-:Y:S01]  /*1630*/  @!P3 FMUL R16, R23, R24 ;  /* 0x000000181710b220 */ /* 0x000fe20000400000 */
[----:B------:R-:W-:-:S07]  /*1640*/  @!P1 LOP3.LUT R16, R2, 0x7fffffff, RZ, 0xc0, !PT ;  /* 0x7fffffff02109812 */ /* 0x000fce00078ec0ff */
.L_x_48:
[----:B------:R-:W-:Y:S01]  /*1650*/  FMUL R17, R16, -0.5 ;  /* 0xbf00000010117820 */ /* 0x000fe20000400000 */
[----:B------:R-:W-:-:S03]  /*1660*/  MOV R21, 0x437c0000 ;  /* 0x437c000000157802 */ /* 0x000fc60000000f00 */
[----:B------:R-:W-:-:S04]  /*1670*/  FFMA.SAT R0, R17, R0, 0.5 ;  /* 0x3f00000011007423 */ /* 0x000fc80000002000 */
[----:B------:R-:W-:Y:S02]  /*1680*/  FFMA.RM R0, R0, R21, 12582913 ;  /* 0x4b40000100007423 */ /* 0x000fe40000004015 */
[----:B------:R-:W0:Y:S02]  /*1690*/  MUFU.RCP R21, R20 ;  /* 0x0000001400157308 */ /* 0x000e240000001000 */
[C---:B------:R-:W-:Y:S01]  /*16a0*/  FADD R2, R0.reuse, -12583039 ;  /* 0xcb40007f00027421 */ /* 0x040fe20000000000 */
[----:B------:R-:W-:-:S03]  /*16b0*/  SHF.L.U32 R25, R0, 0x17, RZ ;  /* 0x0000001700197819 */ /* 0x000fc600000006ff */
[----:B------:R-:W-:-:S04]  /*16c0*/  FFMA R2, R17, 1.4426950216293334961, -R2 ;  /* 0x3fb8aa3b11027823 */ /* 0x000fc80000000802 */
[----:B------:R-:W-:-:S06]  /*16d0*/  FFMA R2, R17, 1.925963033500011079e-08, R2 ;  /* 0x32a5706011027823 */ /* 0x000fcc0000000002 */
[----:B------:R-:W1:Y:S01]  /*16e0*/  MUFU.EX2 R2, R2 ;  /* 0x0000000200027308 */ /* 0x000e620000000800 */
[----:B0-----:R-:W-:-:S04]  /*16f0*/  FFMA R0, -R20, R21, 1 ;  /* 0x3f80000014007423 */ /* 0x001fc80000000115 */
[----:B------:R-:W-:Y:S01]  /*1700*/  FFMA R0, R21, R0, R21 ;  /* 0x0000000015007223 */ /* 0x000fe20000000015 */
[----:B-1----:R-:W-:-:S04]  /*1710*/  FMUL R25, R25, R2 ;  /* 0x0000000219197220 */ /* 0x002fc80000400000 */
[----:B------:R-:W0:Y:S01]  /*1720*/  FCHK P1, R25, R20 ;  /* 0x0000001419007302 */ /* 0x000e220000020000 */
[----:B------:R-:W-:-:S04]  /*1730*/  FFMA R17, R25, R0, RZ ;  /* 0x0000000019117223 */ /* 0x000fc800000000ff */
[----:B------:R-:W-:-:S04]  /*1740*/  FFMA R16, -R20, R17, R25 ;  /* 0x0000001114107223 */ /* 0x000fc80000000119 */
[----:B------:R-:W-:Y:S01]  /*1750*/  FFMA R17, R0, R16, R17 ;  /* 0x0000001000117223 */ /* 0x000fe20000000011 */
[----:B0-----:R-:W-:Y:S06]  /*1760*/  @!P1 BRA `(.L_x_49) ;  /* 0x0000000000109947 */ /* 0x001fec0003800000 */
[----:B------:R-:W-:Y:S02]  /*1770*/  MOV R2, R20 ;  /* 0x0000001400027202 */ /* 0x000fe40000000f00 */
[----:B------:R-:W-:-:S07]  /*1780*/  MOV R16, 0x17a0 ;  /* 0x000017a000107802 */ /* 0x000fce0000000f00 */
[----:B------:R-:W-:Y:S05]  /*1790*/  CALL.REL.NOINC `($__internal_6_$__cuda_sm3x_div_rn_noftz_f32_slowpath) ;  /* 0x0000001400147944 */ /* 0x000fea0003c00000 */
[----:B------:R-:W-:-:S07]  /*17a0*/  MOV R17, R2 ;  /* 0x0000000200117202 */ /* 0x000fce0000000f00 */
.L_x_49:
[----:B------:R-:W-:-:S04]  /*17b0*/  FMUL R0, R14, R17 ;  /* 0x000000110e007220 */ /* 0x000fc80000400000 */
[----:B------:R-:W-:-:S04]  /*17c0*/  FFMA R17, R11, R22, R0 ;  /* 0x000000160b117223 */ /* 0x000fc80000000000 */
[----:B------:R-:W-:-:S05]  /*17d0*/  FMUL R21, R12, R17 ;  /* 0x000000110c157220 */ /* 0x000fca0000400000 */
[----:B------:R-:W-:-:S13]  /*17e0*/  FSETP.GEU.AND P1, PT, R21, 0.0010000000474974513054, PT ;  /* 0x3a83126f1500780b */ /* 0x000fda0003f2e000 */
[----:B------:R-:W-:Y:S05]  /*17f0*/  @!P1 BRA `(.L_x_50) ;  /* 0x0000000000289947 */ /* 0x000fea0003800000 */
[----:B------:R-:W-:-:S04]  /*1800*/  LEA R16, P1, R18, R6, 0x2 ;  /* 0x0000000612107211 */ /* 0x000fc800078210ff */
[----:B------:R-:W-:-:S05]  /*1810*/  LEA.HI.X R17, R18, R7, R19, 0x2, P1 ;  /* 0x0000000712117211 */ /* 0x000fca00008f1413 */
[----:B------:R-:W2:Y:S01]  /*1820*/  LDG.E R0, desc[UR8][R16.64] ;  /* 0x0000000810007981 */ /* 0x000ea2000c1e1900 */
[C---:B------:R-:W-:Y:S02]  /*1830*/  ISETP.NE.U32.AND P1, PT, R18.reuse, RZ, PT ;  /* 0x000000ff1200720c */ /* 0x040fe40003f25070 */
[----:B------:R-:W-:Y:S02]  /*1840*/  IADD3 R18, P2, PT, R18, -0x1, RZ ;  /* 0xffffffff12127810 */ /* 0x000fe40007f5e0ff */
[C---:B------:R-:W-:Y:S02]  /*1850*/  ISETP.NE.AND.EX P1, PT, R19.reuse, RZ, PT, P1 ;  /* 0x000000ff1300720c */ /* 0x040fe40003f25310 */
[----:B------:R-:W-:Y:S01]  /*1860*/  IADD3.X R19, PT, PT, R19, -0x1, RZ, P2, !PT ;  /* 0xffffffff13137810 */ /* 0x000fe200017fe4ff */
[----:B--2---:R-:W-:-:S05]  /*1870*/  FADD R21, R21, R0 ;  /* 0x0000000015157221 */ /* 0x004fca0000000000 */
[----:B------:R0:W-:Y:S05]  /*1880*/  STG.E desc[UR8][R16.64], R21 ;  /* 0x0000001510007986 */ /* 0x0001ea000c101908 */
[----:B------:R-:W-:Y:S05]  /*1890*/  @P1 BRA `(.L_x_42) ;  /* 0xfffffff000981947 */ /* 0x000fea000383ffff */
.L_x_50:
[----:B------:R-:W1:Y:S01]  /*18a0*/  LDCU.64 UR10, c[0x0][0x3d0] ;  /* 0x00007a00ff0a77ac */ /* 0x000e620008000a00 */
[----:B------:R-:W-:-:S04]  /*18b0*/  UIADD3 UR4, UP0, UPT, UR4, 0x1, URZ ;  /* 0x0000000104047890 */ /* 0x000fc8000ff1e0ff */
[----:B------:R-:W-:Y:S02]  /*18c0*/  UIADD3.X UR5, UPT, UPT, URZ, UR5, URZ, UP0, !UPT ;  /* 0x00000005ff057290 */ /* 0x000fe400087fe4ff */
[----:B-1----:R-:W-:-:S04]  /*18d0*/  UISETP.GE.U32.AND UP0, UPT, UR4, UR10, UPT ;  /* 0x0000000a0400728c */ /* 0x002fc8000bf06070 */
[----:B------:R-:W-:-:S09]  /*18e0*/  UISETP.GE.U32.AND.EX UP0, UPT, UR5, UR11, UPT, UP0 ;  /* 0x0000000b0500728c */ /* 0x000fd2000bf06100 */
[----:B------:R-:W-:Y:S05]  /*18f0*/  BRA.U UP0, `(.L_x_51) ;  /* 0x0000000d008c7547 */ /* 0x000fea000b800000 */
[----:B------:R-:W1:Y:S01]  /*1900*/  LDCU.64 UR14, c[0x0][0x3c0] ;  /* 0x00007800ff0e77ac */ /* 0x000e620008000a00 */
[----:B------:R-:W2:Y:S02]  /*1910*/  LDCU.64 UR16, c[0x0][0x3d0] ;  /* 0x00007a00ff1077ac */ /* 0x000ea40008000a00 */
.L_x_59:
[----:B-1----:R-:W-:-:S04]  /*1920*/  ULEA UR10, UP0, UR4, UR14, 0x2 ;  /* 0x0000000e040a7291 */ /* 0x002fc8000f8010ff */
[----:B------:R-:W-:Y:S02]  /*1930*/  ULEA.HI.X UR11, UR4, UR15, UR5, 0x2, UP0 ;  /* 0x0000000f040b7291 */ /* 0x000fe400080f1405 */
[----:B0--3--:R-:W-:-:S04]  /*1940*/  MOV R16, UR10 ;  /* 0x0000000a00107c02 */ /* 0x009fc80008000f00 */
[----:B------:R-:W-:-:S06]  /*1950*/  MOV R17, UR11 ;  /* 0x0000000b00117c02 */ /* 0x000fcc0008000f00 */
[----:B------:R-:W3:Y:S01]  /*1960*/  LDG.E R17, desc[UR8][R16.64] ;  /* 0x0000000810117981 */ /* 0x000ee2000c1e1900 */
[----:B------:R-:W0:Y:S02]  /*1970*/  MUFU.RCP R0, R15 ;  /* 0x0000000f00007308 */ /* 0x000e240000001000 */
[----:B0-----:R-:W-:-:S04]  /*1980*/  FFMA R19, -R15, R0, 1 ;  /* 0x3f8000000f137423 */ /* 0x001fc80000000100 */
[----:B------:R-:W-:Y:S01]  /*1990*/  FFMA R19, R0, R19, R0 ;  /* 0x0000001300137223 */ /* 0x000fe20000000000 */
[----:B---3--:R-:W-:-:S04]  /*19a0*/  FADD R18, -R10, R17 ;  /* 0x000000110a127221 */ /* 0x008fc80000000100 */
        /* <DEDUP_REMOVED lines=8> */
[----:B--2---:R-:W-:Y:S05]  /*1a30*/  CALL.REL.NOINC `($__internal_6_$__cuda_sm3x_div_rn_noftz_f32_slowpath) ;  /* 0x00000010006c7944 */ /* 0x004fea0003c00000 */
[----:B------:R-:W-:-:S07]  /*1a40*/  MOV R19, R2 ;  /* 0x0000000200137202 */ /* 0x000fce0000000f00 */
.L_x_52:
[----:B------:R-:W-:Y:S01]  /*1a50*/  FSETP.NEU.AND P1, PT, R19, 1, PT ;  /* 0x3f8000001300780b */ /* 0x000fe20003f2d000 */
[----:B------:R-:W-:-:S12]  /*1a60*/  HFMA2 R0, -RZ, RZ, 1.875, 0 ;  /* 0x3f800000ff007431 */ /* 0x000fd800000001ff */
[----:B------:R-:W-:Y:S05]  /*1a70*/  @!P1 BRA `(.L_x_53) ;  /* 0x0000000400049947 */ /* 0x000fea0003800000 */
[----:B------:R-:W-:-:S13]  /*1a80*/  FSETP.NAN.AND P1, PT, |R19|, |R19|, PT ;  /* 0x400000131300720b */ /* 0x000fda0003f28200 */
[----:B------:R-:W-:Y:S01]  /*1a90*/  @P1 FADD R0, R19, 2 ;  /* 0x4000000013001421 */ /* 0x000fe20000000000 */
[----:B------:R-:W-:Y:S06]  /*1aa0*/  @P1 BRA `(.L_x_53) ;  /* 0x0000000000f81947 */ /* 0x000fec0003800000 */
[C---:B------:R-:W-:Y:S01]  /*1ab0*/  FMUL R0, |R19|.reuse, 16777216 ;  /* 0x4b80000013007820 */ /* 0x040fe20000400200 */
[----:B------:R-:W-:Y:S02]  /*1ac0*/  FSETP.GEU.AND P1, PT, |R19|, 1.175494350822287508e-38, PT ;  /* 0x008000001300780b */ /* 0x000fe40003f2e200 */
[----:B------:R-:W-:Y:S02]  /*1ad0*/  MOV R24, 0x3a2c32e4 ;  /* 0x3a2c32e400187802 */ /* 0x000fe40000000f00 */
[----:B------:R-:W-:-:S04]  /*1ae0*/  FSEL R0, R0, |R19|, !P1 ;  /* 0x4000001300007208 */ /* 0x000fc80004800000 */
[----:B------:R-:W-:-:S04]  /*1af0*/  IADD3 R2, PT, PT, R0, -0x3f3504f3, RZ ;  /* 0xc0cafb0d00027810 */ /* 0x000fc80007ffe0ff */
[----:B------:R-:W-:Y:S02]  /*1b00*/  LOP3.LUT R17, R2, 0xff800000, RZ, 0xc0, !PT ;  /* 0xff80000002117812 */ /* 0x000fe400078ec0ff */
[----:B------:R-:W-:Y:S02]  /*1b10*/  FSEL R2, RZ, -24, P1 ;  /* 0xc1c00000ff027808 */ /* 0x000fe40000800000 */
[-C--:B------:R-:W-:Y:S02]  /*1b20*/  IADD3 R21, PT, PT, R0, -R17.reuse, RZ ;  /* 0x8000001100157210 */ /* 0x080fe40007ffe0ff */
[----:B------:R-:W-:Y:S02]  /*1b30*/  I2FP.F32.S32 R17, R17 ;  /* 0x0000001100117245 */ /* 0x000fe40000201400 */
[----:B------:R-:W-:Y:S01]  /*1b40*/  FSETP.NEU.AND P1, PT, |R19|, +INF , PT ;  /* 0x7f8000001300780b */ /* 0x000fe20003f2d200 */
[C---:B------:R-:W-:Y:S01]  /*1b50*/  FADD R0, R21.reuse, 1 ;  /* 0x3f80000015007421 */ /* 0x040fe20000000000 */
[----:B------:R-:W-:-:S02]  /*1b60*/  FADD R21, R21, -1 ;  /* 0xbf80000015157421 */ /* 0x000fc40000000000 */
[----:B------:R-:W-:Y:S02]  /*1b70*/  FSETP.NEU.AND P1, PT, R19, RZ, P1 ;  /* 0x000000ff1300720b */ /* 0x000fe40000f2d000 */
[----:B------:R-:W-:Y:S01]  /*1b80*/  FADD R23, R21, R21 ;  /* 0x0000001515177221 */ /* 0x000fe20000000000 */
[----:B------:R-:W0:Y:S10]  /*1b90*/  MUFU.RCP R0, R0 ;  /* 0x0000000000007308 */ /* 0x000e340000001000 */
[----:B------:R-:W-:Y:S01]  /*1ba0*/  @!P1 FADD R19, R19, R19 ;  /* 0x0000001313139221 */ /* 0x000fe20000000000 */
        /* <DEDUP_REMOVED lines=25> */
[----:B------:R-:W-:Y:S01]  /*1d40*/  HFMA2 R21, -RZ, RZ, 0.64013671875, -15.109375 ;  /* 0x391fcb8eff157431 */ /* 0x000fe200000001ff */
[----:B------:R-:W-:Y:S02]  /*1d50*/  FSETP.GT.AND P3, PT, |R0|, 152, PT ;  /* 0x431800000000780b */ /* 0x000fe40003f64200 */
        /* <DEDUP_REMOVED lines=19> */
.L_x_53:
        /* <DEDUP_REMOVED lines=9> */
[----:B--2---:R-:W-:Y:S05]  /*1f20*/  CALL.REL.NOINC `($__internal_4_$__cuda_sm20_rcp_rn_f32_slowpath) ;  /* 0x0000000800087944 */ /* 0x004fea0003c00000 */
[----:B------:R-:W-:Y:S01]  /*1f30*/  MOV R0, R22 ;  /* 0x0000001600007202 */ /* 0x000fe20000000f00 */
[----:B------:R-:W-:Y:S06]  /*1f40*/  BRA `(.L_x_55) ;  /* 0x0000000000107947 */ /* 0x000fec0003800000 */
.L_x_54:
[----:B------:R-:W0:Y:S02]  /*1f50*/  MUFU.RCP R0, R19 ;  /* 0x0000001300007308 */ /* 0x000e240000001000 */
[----:B0-----:R-:W-:-:S04]  /*1f60*/  FFMA R2, R19, R0, -1 ;  /* 0xbf80000013027423 */ /* 0x001fc80000000000 */
[----:B------:R-:W-:-:S04]  /*1f70*/  FADD.FTZ R17, -R2, -RZ ;  /* 0x800000ff02117221 */ /* 0x000fc80000010100 */
[----:B------:R-:W-:-:S07]  /*1f80*/  FFMA R0, R0, R17, R0 ;  /* 0x0000001100007223 */ /* 0x000fce0000000000 */
.L_x_55:
        /* <DEDUP_REMOVED lines=11> */
[----:B--2---:R-:W-:Y:S05]  /*2040*/  CALL.REL.NOINC `($__internal_6_$__cuda_sm3x_div_rn_noftz_f32_slowpath) ;  /* 0x0000000800e87944 */ /* 0x004fea0003c00000 */
[----:B------:R-:W-:-:S07]  /*2050*/  MOV R17, R2 ;  /* 0x0000000200117202 */ /* 0x000fce0000000f00 */
.L_x_56:
        /* <DEDUP_REMOVED lines=12> */
[C---:B------:R-:W-:Y:S02]  /*2120*/  FSETP.NEU.AND P1, PT, |R17|.reuse, +INF , PT ;  /* 0x7f8000001100780b */ /* 0x040fe40003f2d200 */
[----:B------:R-:W-:Y:S02]  /*2130*/  LOP3.LUT R19, R18, 0xff800000, RZ, 0xc0, !PT ;  /* 0xff80000012137812 */ /* 0x000fe400078ec0ff */
[----:B------:R-:W-:-:S02]  /*2140*/  FSETP.NEU.AND P1, PT, R17, RZ, P1 ;  /* 0x000000ff1100720b */ /* 0x000fc40000f2d000 */
[-C--:B------:R-:W-:Y:S02]  /*2150*/  IADD3 R18, PT, PT, R16, -R19.reuse, RZ ;  /* 0x8000001310127210 */ /* 0x080fe40007ffe0ff */
[----:B------:R-:W-:-:S03]  /*2160*/  I2FP.F32.S32 R19, R19 ;  /* 0x0000001300137245 */ /* 0x000fc60000201400 */
[C---:B------:R-:W-:Y:S01]  /*2170*/  FADD R16, R18.reuse, 1 ;  /* 0x3f80000012107421 */ /* 0x040fe20000000000 */
[----:B------:R-:W-:Y:S01]  /*2180*/  FADD R25, R18, -1 ;  /* 0xbf80000012197421 */ /* 0x000fe20000000000 */
[----:B------:R-:W-:Y:S01]  /*2190*/  FFMA R23, R19, 1.1920928955078125e-07, R22 ;  /* 0x3400000013177823 */ /* 0x000fe20000000016 */
[----:B------:R-:W-:Y:S02]  /*21a0*/  HFMA2 R22, -RZ, RZ, 0.771484375, 0.21533203125 ;  /* 0x3a2c32e4ff167431 */ /* 0x000fe400000001ff */
[----:B------:R-:W-:Y:S01]  /*21b0*/  FADD R21, R25, R25 ;  /* 0x0000001919157221 */ /* 0x000fe20000000000 */
[----:B------:R-:W0:Y:S01]  /*21c0*/  MUFU.RCP R16, R16 ;  /* 0x0000001000107308 */ /* 0x000e220000001000 */
[----:B------:R-:W-:Y:S02]  /*21d0*/  @!P1 FADD R17, R17, R17 ;  /* 0x0000001111119221 */ /* 0x000fe40000000000 */
[----:B0-----:R-:W-:-:S04]  /*21e0*/  FMUL R18, R16, R21 ;  /* 0x0000001510127220 */ /* 0x001fc80000400000 */
[----:B------:R-:W-:Y:S01]  /*21f0*/  FADD R21, R25, -R18 ;  /* 0x8000001219157221 */ /* 0x000fe20000000000 */
[----:B------:R-:W-:-:S03]  /*2200*/  FFMA R19, R18, 1.4426950216293334961, R23 ;  /* 0x3fb8aa3b12137823 */ /* 0x000fc60000000017 */
[----:B------:R-:W-:Y:S01]  /*2210*/  FADD R24, R21, R21 ;  /* 0x0000001515187221 */ /* 0x000fe20000000000 */
[CC--:B------:R-:W-:Y:S01]  /*2220*/  FMUL R21, R18.reuse, R18.reuse ;  /* 0x0000001212157220 */ /* 0x0c0fe20000400000 */
[----:B------:R-:W-:Y:S02]  /*2230*/  FADD R23, R23, -R19 ;  /* 0x8000001317177221 */ /* 0x000fe40000000000 */
[----:B------:R-:W-:Y:S01]  /*2240*/  FFMA R25, R25, -R18, R24 ;  /* 0x8000001219197223 */ /* 0x000fe20000000018 */
[C---:B------:R-:W-:Y:S01]  /*2250*/  FFMA R22, R21.reuse, R22, 0.0032181653659790754318 ;  /* 0x3b52e7db15167423 */ /* 0x040fe20000000016 */
[----:B------:R-:W-:Y:S02]  /*2260*/  FFMA R24, R18, 1.4426950216293334961, R23 ;  /* 0x3fb8aa3b12187823 */ /* 0x000fe40000000017 */
[----:B------:R-:W-:Y:S01]  /*2270*/  FMUL R25, R16, R25 ;  /* 0x0000001910197220 */ /* 0x000fe20000400000 */
[----:B------:R-:W-:-:S03]  /*2280*/  FFMA R22, R21, R22, 0.018033718690276145935 ;  /* 0x3c93bb7315167423 */ /* 0x000fc60000000016 */
[----:B------:R-:W-:Y:S01]  /*2290*/  FFMA R23, R25, 1.4426950216293334961, R24 ;  /* 0x3fb8aa3b19177823 */ /* 0x000fe20000000018 */
[----:B------:R-:W-:-:S04]  /*22a0*/  FFMA R22, R21, R22, 0.12022458761930465698 ;  /* 0x3df6384f15167423 */ /* 0x000fc80000000016 */
[----:B------:R-:W-:Y:S01]  /*22b0*/  FMUL R21, R21, R22 ;  /* 0x0000001615157220 */ /* 0x000fe20000400000 */
[----:B------:R-:W-:-:S03]  /*22c0*/  FFMA R22, R18, 1.9251366722983220825e-08, R23 ;  /* 0x32a55e3412167823 */ /* 0x000fc60000000017 */
        /* <DEDUP_REMOVED lines=30> */
.L_x_57:
        /* <DEDUP_REMOVED lines=8> */
[----:B------:R-:W-:-:S04]  /*2530*/  FFMA R16, R17, 1.925963033500011079e-08, R16 ;  /* 0x32a5706011107823 */ /* 0x000fc80000000010 */
[----:B------:R-:W1:Y:S01]  /*2540*/  MUFU.EX2 R17, R16 ;  /* 0x0000001000117308 */ /* 0x000e620000000800 */
[----:B0-----:R-:W-:Y:S01]  /*2550*/  FFMA R18, -R20, R19, 1 ;  /* 0x3f80000014127423 */ /* 0x001fe20000000113 */
[----:B-1----:R-:W-:-:S03]  /*2560*/  FMUL R25, R2, R17 ;  /* 0x0000001102197220 */ /* 0x002fc60000400000 */
[----:B------:R-:W-:-:S03]  /*2570*/  FFMA R2, R19, R18, R19 ;  /* 0x0000001213027223 */ /* 0x000fc60000000013 */
[----:B------:R-:W0:Y:S01]  /*2580*/  FCHK P1, R25, R20 ;  /* 0x0000001419007302 */ /* 0x000e220000020000 */
[----:B------:R-:W-:-:S04]  /*2590*/  FFMA R17, R2, R25, RZ ;  /* 0x0000001902117223 */ /* 0x000fc800000000ff */
[----:B------:R-:W-:-:S04]  /*25a0*/  FFMA R18, -R20, R17, R25 ;  /* 0x0000001114127223 */ /* 0x000fc80000000119 */
[----:B------:R-:W-:Y:S01]  /*25b0*/  FFMA R17, R2, R18, R17 ;  /* 0x0000001202117223 */ /* 0x000fe20000000011 */
[----:B0-----:R-:W-:Y:S06]  /*25c0*/  @!P1 BRA `(.L_x_58) ;  /* 0x0000000000109947 */ /* 0x001fec0003800000 */
[----:B------:R-:W-:Y:S02]  /*25d0*/  MOV R2, R20 ;  /* 0x0000001400027202 */ /* 0x000fe40000000f00 */
[----:B------:R-:W-:-:S07]  /*25e0*/  MOV R16, 0x2600 ;  /* 0x0000260000107802 */ /* 0x000fce0000000f00 */
[----:B--2---:R-:W-:Y:S05]  /*25f0*/  CALL.REL.NOINC `($__internal_6_$__cuda_sm3x_div_rn_noftz_f32_slowpath) ;  /* 0x00000004007c7944 */ /* 0x004fea0003c00000 */
[----:B------:R-:W-:-:S07]  /*2600*/  MOV R17, R2 ;  /* 0x0000000200117202 */ /* 0x000fce0000000f00 */
.L_x_58:
[----:B------:R-:W-:-:S04]  /*2610*/  FMUL R2, R14, R17 ;  /* 0x000000110e027220 */ /* 0x000fc80000400000 */
[----:B------:R-:W-:-:S04]  /*2620*/  FFMA R17, R11, R0, R2 ;  /* 0x000000000b117223 */ /* 0x000fc80000000002 */
[----:B------:R-:W-:-:S05]  /*2630*/  FMUL R19, R12, R17 ;  /* 0x000000110c137220 */ /* 0x000fca0000400000 */
[----:B------:R-:W-:-:S13]  /*2640*/  FSETP.GEU.AND P1, PT, R19, 0.0010000000474974513054, PT ;  /* 0x3a83126f1300780b */ /* 0x000fda0003f2e000 */
[----:B------:R-:W-:Y:S05]  /*2650*/  @!P1 BRA `(.L_x_51) ;  /* 0x0000000000349947 */ /* 0x000fea0003800000 */
[----:B------:R-:W-:Y:S02]  /*2660*/  MOV R17, UR4 ;  /* 0x0000000400117c02 */ /* 0x000fe40008000f00 */
[----:B------:R-:W-:Y:S02]  /*2670*/  MOV R0, UR4 ;  /* 0x0000000400007c02 */ /* 0x000fe40008000f00 */
[----:B------:R-:W-:Y:S02]  /*2680*/  MOV R2, UR5 ;  /* 0x0000000500027c02 */ /* 0x000fe40008000f00 */
[----:B------:R-:W-:-:S04]  /*2690*/  LEA R16, P1, R17, R6, 0x2 ;  /* 0x0000000611107211 */ /* 0x000fc800078210ff */
[----:B------:R-:W-:-:S05]  /*26a0*/  LEA.HI.X R17, R0, R7, R2, 0x2, P1 ;  /* 0x0000000700117211 */ /* 0x000fca00008f1402 */
[----:B------:R-:W3:Y:S01]  /*26b0*/  LDG.E R0, desc[UR8][R16.64] ;  /* 0x0000000810007981 */ /* 0x000ee2000c1e1900 */
[----:B------:R-:W-:-:S04]  /*26c0*/  UIADD3 UR4, UP0, UPT, UR4, 0x1, URZ ;  /* 0x0000000104047890 */ /* 0x000fc8000ff1e0ff */
[----:B------:R-:W-:Y:S02]  /*26d0*/  UIADD3.X UR5, UPT, UPT, URZ, UR5, URZ, UP0, !UPT ;  /* 0x00000005ff057290 */ /* 0x000fe400087fe4ff */
[----:B--2---:R-:W-:-:S04]  /*26e0*/  UISETP.GE.U32.AND UP0, UPT, UR4, UR16, UPT ;  /* 0x000000100400728c */ /* 0x004fc8000bf06070 */
[----:B------:R-:W-:Y:S01]  /*26f0*/  UISETP.GE.U32.AND.EX UP0, UPT, UR5, UR17, UPT, UP0 ;  /* 0x000000110500728c */ /* 0x000fe2000bf06100 */
[----:B---3--:R-:W-:-:S05]  /*2700*/  FADD R19, R19, R0 ;  /* 0x0000000013137221 */ /* 0x008fca0000000000 */
[----:B------:R3:W-:Y:S03]  /*2710*/  STG.E desc[UR8][R16.64], R19 ;  /* 0x0000001310007986 */ /* 0x0007e6000c101908 */
[----:B------:R-:W-:Y:S05]  /*2720*/  BRA.U !UP0, `(.L_x_59) ;  /* 0xfffffff1087c7547 */ /* 0x000fea000b83ffff */
.L_x_51:
[----:B------:R-:W-:Y:S05]  /*2730*/  @P0 BRA `(.L_x_60) ;  /* 0xffffffd800d00947 */ /* 0x000fea000383ffff */
[----:B--2---:R-:W-:Y:S05]  /*2740*/  EXIT ;  /* 0x000000000000794d */ /* 0x004fea0003800000 */
        .weak           $__internal_4_$__cuda_sm20_rcp_rn_f32_slowpath
        .type           $__internal_4_$__cuda_sm20_rcp_rn_f32_slowpath,@function
        .size           $__internal_4_$__cuda_sm20_rcp_rn_f32_slowpath,($__internal_5_$__cuda_sm20_sqrt_rn_f32_slowpath - $__internal_4_$__cuda_sm20_rcp_rn_f32_slowpath)
$__internal_4_$__cuda_sm20_rcp_rn_f32_slowpath:
[----:B------:R-:W-:-:S04]  /*2750*/  SHF.L.U32 R17, R2, 0x1, RZ ;  /* 0x0000000102117819 */ /* 0x000fc800000006ff */
[----:B------:R-:W-:-:S04]  /*2760*/  SHF.R.U32.HI R17, RZ, 0x18, R17 ;  /* 0x00000018ff117819 */ /* 0x000fc80000011611 */
[----:B------:R-:W-:-:S13]  /*2770*/  ISETP.NE.U32.AND P1, PT, R17, RZ, PT ;  /* 0x000000ff1100720c */ /* 0x000fda0003f25070 */
[----:B------:R-:W-:Y:S05]  /*2780*/  @P1 BRA `(.L_x_61) ;  /* 0x00000000002c1947 */ /* 0x000fea0003800000 */
[----:B------:R-:W-:-:S04]  /*2790*/  SHF.L.U32 R17, R2, 0x1, RZ ;  /* 0x0000000102117819 */ /* 0x000fc800000006ff */
[----:B------:R-:W-:-:S13]  /*27a0*/  ISETP.NE.AND P1, PT, R17, RZ, PT ;  /* 0x000000ff1100720c */ /* 0x000fda0003f25270 */
[----:B------:R2:W3:Y:S01]  /*27b0*/  @!P1 MUFU.RCP R17, R2 ;  /* 0x0000000200119308 */ /* 0x0004e20000001000 */
[----:B------:R-:W-:Y:S05]  /*27c0*/  @!P1 BRA `(.L_x_62) ;  /* 0x0000000000a49947 */ /* 0x000fea0003800000 */
[----:B------:R-:W-:-:S04]  /*27d0*/  FFMA R21, R2, 1.84467440737095516160e+19, RZ ;  /* 0x5f80000002157823 */ /* 0x000fc800000000ff */
[----:B--2---:R-:W3:Y:S02]  /*27e0*/  MUFU.RCP R2, R21 ;  /* 0x0000001500027308 */ /* 0x004ee40000001000 */
[----:B---3--:R-:W-:-:S04]  /*27f0*/  FFMA R17, R21, R2, -1 ;  /* 0xbf80000015117423 */ /* 0x008fc80000000002 */
[----:B------:R-:W-:-:S04]  /*2800*/  FADD.FTZ R17, -R17, -RZ ;  /* 0x800000ff11117221 */ /* 0x000fc80000010100 */
[----:B------:R-:W-:-:S04]  /*2810*/  FFMA R2, R2, R17, R2 ;  /* 0x0000001102027223 */ /* 0x000fc80000000002 */
[----:B------:R-:W-:Y:S01]  /*2820*/  FFMA R17, R2, 1.84467440737095516160e+19, RZ ;  /* 0x5f80000002117823 */ /* 0x000fe200000000ff */
[----:B------:R-:W-:Y:S06]  /*2830*/  BRA `(.L_x_62) ;  /* 0x0000000000887947 */ /* 0x000fec0003800000 */
.L_x_61:
[----:B------:R-:W-:-:S04]  /*2840*/  IADD3 R21, PT, PT, R17, -0xfd, RZ ;  /* 0xffffff0311157810 */ /* 0x000fc80007ffe0ff */
[----:B------:R-:W-:-:S13]  /*2850*/  ISETP.GT.U32.AND P1, PT, R21, 0x1, PT ;  /* 0x000000011500780c */ /* 0x000fda0003f24070 */
[----:B------:R-:W-:Y:S05]  /*2860*/  @P1 BRA `(.L_x_63) ;  /* 0x0000000000781947 */ /* 0x000fea0003800000 */
[----:B------:R-:W-:Y:S01]  /*2870*/  LOP3.LUT R22, R2, 0x7fffff, RZ, 0xc0, !PT ;  /* 0x007fffff02167812 */ /* 0x000fe200078ec0ff */
[----:B------:R-:W-:Y:S01]  /*2880*/  HFMA2 R26, -RZ, RZ, 0, 1.78813934326171875e-07 ;  /* 0x00000003ff1a7431 */ /* 0x000fe200000001ff */
[----:B------:R-:W-:Y:S02]  /*2890*/  IADD3 R17, PT, PT, R17, -0xfc, RZ ;  /* 0xffffff0411117810 */ /* 0x000fe40007ffe0ff */
[----:B------:R-:W-:-:S04]  /*28a0*/  LOP3.LUT R23, R22, 0x3f800000, RZ, 0xfc, !PT ;  /* 0x3f80000016177812 */ /* 0x000fc800078efcff */
[----:B------:R-:W0:Y:S01]  /*28b0*/  MUFU.RCP R22, R23 ;  /* 0x0000001700167308 */ /* 0x000e220000001000 */
[----:B------:R-:W-:Y:S01]  /*28c0*/  SHF.L.U32 R27, R26, R21, RZ ;  /* 0x000000151a1b7219 */ /* 0x000fe200000006ff */
[----:B0-----:R-:W-:-:S04]  /*28d0*/  FFMA R24, R23, R22, -1 ;  /* 0xbf80000017187423 */ /* 0x001fc80000000016 */
[----:B------:R-:W-:-:S04]  /*28e0*/  FADD.FTZ R25, -R24, -RZ ;  /* 0x800000ff18197221 */ /* 0x000fc80000010100 */
[CCC-:B------:R-:W-:Y:S01]  /*28f0*/  FFMA.RM R24, R22.reuse, R25.reuse, R22.reuse ;  /* 0x0000001916187223 */ /* 0x1c0fe20000004016 */
[----:B------:R-:W-:-:S04]  /*2900*/  FFMA.RP R25, R22, R25, R22 ;  /* 0x0000001916197223 */ /* 0x000fc80000008016 */
[C---:B------:R-:W-:Y:S02]  /*2910*/  LOP3.LUT R22, R24.reuse, 0x7fffff, RZ, 0xc0, !PT ;  /* 0x007fffff18167812 */ /* 0x040fe400078ec0ff */
[----:B------:R-:W-:Y:S02]  /*2920*/  FSETP.NEU.FTZ.AND P1, PT, R24, R25, PT ;  /* 0x000000191800720b */ /* 0x000fe40003f3d000 */
[----:B------:R-:W-:Y:S02]  /*2930*/  LOP3.LUT R22, R22, 0x800000, RZ, 0xfc, !PT ;  /* 0x0080000016167812 */ /* 0x000fe400078efcff */
[----:B------:R-:W-:Y:S02]  /*2940*/  SEL R24, RZ, 0xffffffff, !P1 ;  /* 0xffffffffff187807 */ /* 0x000fe40004800000 */
[----:B------:R-:W-:Y:S02]  /*2950*/  LOP3.LUT R26, R27, R22, RZ, 0xc0, !PT ;  /* 0x000000161b1a7212 */ /* 0x000fe400078ec0ff */
[----:B------:R-:W-:-:S02]  /*2960*/  IADD3 R24, PT, PT, -R24, RZ, RZ ;  /* 0x000000ff18187210 */ /* 0x000fc40007ffe1ff */
[-C--:B------:R-:W-:Y:S02]  /*2970*/  SHF.R.U32.HI R26, RZ, R21.reuse, R26 ;  /* 0x00000015ff1a7219 */ /* 0x080fe4000001161a */
[--C-:B------:R-:W-:Y:S02]  /*2980*/  LOP3.LUT P2, RZ, R24, R21, R22.reuse, 0xf8, !PT ;  /* 0x0000001518ff7212 */ /* 0x100fe4000784f816 */
[C---:B------:R-:W-:Y:S02]  /*2990*/  LOP3.LUT P1, RZ, R26.reuse, 0x1, RZ, 0xc0, !PT ;  /* 0x000000011aff7812 */ /* 0x040fe4000782c0ff */
[----:B------:R-:W-:Y:S02]  /*29a0*/  LOP3.LUT P3, RZ, R26, 0x2, RZ, 0xc0, !PT ;  /* 0x000000021aff7812 */ /* 0x000fe4000786c0ff */
[----:B------:R-:W-:Y:S02]  /*29b0*/  SHF.R.U32.HI R17, RZ, R17, R22 ;  /* 0x00000011ff117219 */ /* 0x000fe40000011616 */
[----:B------:R-:W-:-:S02]  /*29c0*/  PLOP3.LUT P1, PT, P1, P2, P3, 0xe0, 0x0 ;  /* 0x000000000000781c */ /* 0x000fc40000f25c30 */
[----:B------:R-:W-:Y:S02]  /*29d0*/  LOP3.LUT P2, RZ, R2, 0x7fffff, RZ, 0xc0, !PT ;  /* 0x007fffff02ff7812 */ /* 0x000fe4000784c0ff */
[----:B------:R-:W-:-:S04]  /*29e0*/  SEL R21, RZ, 0x1, !P1 ;  /* 0x00000001ff157807 */ /* 0x000fc80004800000 */
[----:B------:R-:W-:-:S04]  /*29f0*/  IADD3 R21, PT, PT, -R21, RZ, RZ ;  /* 0x000000ff15157210 */ /* 0x000fc80007ffe1ff */
[----:B------:R-:W-:-:S13]  /*2a00*/  ISETP.GE.AND P1, PT, R21, RZ, PT ;  /* 0x000000ff1500720c */ /* 0x000fda0003f26270 */
[----:B------:R-:W-:-:S04]  /*2a10*/  @!P1 IADD3 R17, PT, PT, R17, 0x1, RZ ;  /* 0x0000000111119810 */ /* 0x000fc80007ffe0ff */
[----:B------:R-:W-:-:S04]  /*2a20*/  @!P2 SHF.L.U32 R17, R17, 0x1, RZ ;  /* 0x000000011111a819 */ /* 0x000fc800000006ff */
[----:B------:R-:W-:Y:S01]  /*2a30*/  LOP3.LUT R17, R17, 0x80000000, R2, 0xf8, !PT ;  /* 0x8000000011117812 */ /* 0x000fe200078ef802 */
[----:B------:R-:W-:Y:S06]  /*2a40*/  BRA `(.L_x_62) ;  /* 0x0000000000047947 */ /* 0x000fec0003800000 */
.L_x_63:
[----:B------:R0:W1:Y:S02]  /*2a50*/  MUFU.RCP R17, R2 ;  /* 0x0000000200117308 */ /* 0x0000640000001000 */
.L_x_62:
[----:B-1-3--:R-:W-:Y:S02]  /*2a60*/  MOV R22, R17 ;  /* 0x0000001100167202 */ /* 0x00afe40000000f00 */
[----:B------:R-:W-:-:S04]  /*2a70*/  MOV R17, 0x0 ;  /* 0x0000000000117802 */ /* 0x000fc80000000f00 */
[----:B0-2---:R-:W-:Y:S05]  /*2a80*/  RET.REL.NODEC R16 `(discretize_kernel_single_pattern) ;  /* 0xffffffd4105c7950 */ /* 0x005fea0003c3ffff */
        .weak           $__internal_5_$__cuda_sm20_sqrt_rn_f32_slowpath
        .type           $__internal_5_$__cuda_sm20_sqrt_rn_f32_slowpath,@function
        .size           $__internal_5_$__cuda_sm20_sqrt_rn_f32_slowpath,($__internal_6_$__cuda_sm3x_div_rn_noftz_f32_slowpath - $__internal_5_$__cuda_sm20_sqrt_rn_f32_slowpath)
$__internal_5_$__cuda_sm20_sqrt_rn_f32_slowpath:
[----:B------:R-:W-:-:S13]  /*2a90*/  LOP3.LUT P1, RZ, R2, 0x7fffffff, RZ, 0xc0, !PT ;  /* 0x7fffffff02ff7812 */ /* 0x000fda000782c0ff */
[----:B------:R-:W-:Y:S05]  /*2aa0*/  @!P1 BRA `(.L_x_64) ;  /* 0x0000000000489947 */ /* 0x000fea0003800000 */
[----:B------:R-:W-:Y:S02]  /*2ab0*/  FSETP.GEU.FTZ.AND P1, PT, R2, RZ, PT ;  /* 0x000000ff0200720b */ /* 0x000fe40003f3e000 */
[----:B------:R-:W-:-:S11]  /*2ac0*/  MOV R0, R2 ;  /* 0x0000000200007202 */ /* 0x000fd60000000f00 */
[----:B------:R-:W-:Y:S01]  /*2ad0*/  @!P1 MOV R2, 0x7fffffff ;  /* 0x7fffffff00029802 */ /* 0x000fe20000000f00 */
[----:B------:R-:W-:Y:S06]  /*2ae0*/  @!P1 BRA `(.L_x_64) ;  /* 0x0000000000389947 */ /* 0x000fec0003800000 */
[----:B------:R-:W-:-:S13]  /*2af0*/  FSETP.GTU.FTZ.AND P1, PT, |R0|, +INF , PT ;  /* 0x7f8000000000780b */ /* 0x000fda0003f3c200 */
[----:B------:R-:W-:Y:S01]  /*2b00*/  @P1 FADD.FTZ R2, R0, 1 ;  /* 0x3f80000000021421 */ /* 0x000fe20000010000 */
[----:B------:R-:W-:Y:S06]  /*2b10*/  @P1 BRA `(.L_x_64) ;  /* 0x00000000002c1947 */ /* 0x000fec0003800000 */
[----:B------:R-:W-:-:S13]  /*2b20*/  FSETP.NEU.FTZ.AND P1, PT, |R0|, +INF , PT ;  /* 0x7f8000000000780b */ /* 0x000fda0003f3d200 */
[----:B------:R-:W-:Y:S01]  /*2b30*/  @!P1 MOV R2, R0 ;  /* 0x0000000000029202 */ /* 0x000fe20000000f00 */
[----:B------:R-:W-:Y:S06]  /*2b40*/  @!P1 BRA `(.L_x_64) ;  /* 0x0000000000209947 */ /* 0x000fec0003800000 */
[----:B------:R-:W-:-:S04]  /*2b50*/  FFMA R0, R0, 1.84467440737095516160e+19, RZ ;  /* 0x5f80000000007823 */ /* 0x000fc800000000ff */
[----:B------:R-:W0:Y:S02]  /*2b60*/  MUFU.RSQ R17, R0 ;  /* 0x0000000000117308 */ /* 0x000e240000001400 */
[----:B0-----:R-:W-:Y:S01]  /*2b70*/  FMUL.FTZ R21, R0, R17 ;  /* 0x0000001100157220 */ /* 0x001fe20000410000 */
[----:B------:R-:W-:-:S03]  /*2b80*/  FMUL.FTZ R17, R17, 0.5 ;  /* 0x3f00000011117820 */ /* 0x000fc60000410000 */
[----:B------:R-:W-:-:S04]  /*2b90*/  FADD.FTZ R2, -R21, -RZ ;  /* 0x800000ff15027221 */ /* 0x000fc80000010100 */
[----:B------:R-:W-:-:S04]  /*2ba0*/  FFMA R2, R21, R2, R0 ;  /* 0x0000000215027223 */ /* 0x000fc80000000000 */
[----:B------:R-:W-:-:S04]  /*2bb0*/  FFMA R2, R2, R17, R21 ;  /* 0x0000001102027223 */ /* 0x000fc80000000015 */
[----:B------:R-:W-:-:S07]  /*2bc0*/  FMUL.FTZ R2, R2, 2.3283064365386962891e-10 ;  /* 0x2f80000002027820 */ /* 0x000fce0000410000 */
.L_x_64:
[----:B------:R-:W-:-:S04]  /*2bd0*/  HFMA2 R17, -RZ, RZ, 0, 0 ;  /* 0x00000000ff117431 */ /* 0x000fc800000001ff */
[----:B------:R-:W-:Y:S05]  /*2be0*/  RET.REL.NODEC R16 `(discretize_kernel_single_pattern) ;  /* 0xffffffd410047950 */ /* 0x000fea0003c3ffff */
        .weak           $__internal_6_$__cuda_sm3x_div_rn_noftz_f32_slowpath
        .type           $__internal_6_$__cuda_sm3x_div_rn_noftz_f32_slowpath,@function
        .size           $__internal_6_$__cuda_sm3x_div_rn_noftz_f32_slowpath,(.L_x_80 - $__internal_6_$__cuda_sm3x_div_rn_noftz_f32_slowpath)
$__internal_6_$__cuda_sm3x_div_rn_noftz_f32_slowpath:
[----:B------:R-:W-:Y:S02]  /*2bf0*/  SHF.R.U32.HI R17, RZ, 0x17, R2 ;  /* 0x00000017ff117819 */ /* 0x000fe40000011602 */
[----:B------:R-:W-:Y:S02]  /*2c00*/  SHF.R.U32.HI R24, RZ, 0x17, R25 ;  /* 0x00000017ff187819 */ /* 0x000fe40000011619 */
[----:B------:R-:W-:Y:S02]  /*2c10*/  LOP3.LUT R17, R17, 0xff, RZ, 0xc0, !PT ;  /* 0x000000ff11117812 */ /* 0x000fe400078ec0ff */
[----:B------:R-:W-:Y:S02]  /*2c20*/  LOP3.LUT R24, R24, 0xff, RZ, 0xc0, !PT ;  /* 0x000000ff18187812 */ /* 0x000fe400078ec0ff */
[----:B------:R-:W-:Y:S02]  /*2c30*/  IADD3 R23, PT, PT, R17, -0x1, RZ ;  /* 0xffffffff11177810 */ /* 0x000fe40007ffe0ff */
[----:B------:R-:W-:-:S02]  /*2c40*/  IADD3 R26, PT, PT, R24, -0x1, RZ ;  /* 0xffffffff181a7810 */ /* 0x000fc40007ffe0ff */
        /* <DEDUP_REMOVED lines=22> */
[----:B------:R-:W-:Y:S01]  /*2db0*/  @P1 MOV R21, RZ ;  /* 0x000000ff00151202 */ /* 0x000fe20000000f00 */
[----:B------:R-:W-:Y:S01]  /*2dc0*/  @!P1 FFMA R25, R25, 1.84467440737095516160e+19, RZ ;  /* 0x5f80000019199823 */ /* 0x000fe200000000ff */
[----:B------:R-:W-:Y:S01]  /*2dd0*/  @!P1 MOV R21, 0xffffffc0 ;  /* 0xffffffc000159802 */ /* 0x000fe20000000f00 */
[----:B------:R-:W-:-:S03]  /*2de0*/  @!P2 FFMA R2, R2, 1.84467440737095516160e+19, RZ ;  /* 0x5f8000000202a823 */ /* 0x000fc600000000ff */
[----:B------:R-:W-:-:S07]  /*2df0*/  @!P2 IADD3 R21, PT, PT, R21, 0x40, RZ ;  /* 0x000000401515a810 */ /* 0x000fce0007ffe0ff */
.L_x_65:
[----:B------:R-:W-:Y:S02]  /*2e00*/  LEA R23, R17, 0xc0800000, 0x17 ;  /* 0xc080000011177811 */ /* 0x000fe400078eb8ff */
[----:B------:R-:W-:Y:S02]  /*2e10*/  IADD3 R24, PT, PT, R24, -0x7f, RZ ;  /* 0xffffff8118187810 */ /* 0x000fe40007ffe0ff */
[----:B------:R-:W-:-:S03]  /*2e20*/  IADD3 R28, PT, PT, -R23, R2, RZ ;  /* 0x00000002171c7210 */ /* 0x000fc60007ffe1ff */
[----:B------:R-:W-:Y:S01]  /*2e30*/  IMAD R2, R24, -0x800000, R25 ;  /* 0xff80000018027824 */ /* 0x000fe200078e0219 */
[----:B------:R-:W0:Y:S01]  /*2e40*/  MUFU.RCP R26, R28 ;  /* 0x0000001c001a7308 */ /* 0x000e220000001000 */
[----:B------:R-:W-:Y:S01]  /*2e50*/  FADD.FTZ R23, -R28, -RZ ;  /* 0x800000ff1c177221 */ /* 0x000fe20000010100 */
[----:B------:R-:W-:-:S04]  /*2e60*/  IADD3 R24, PT, PT, R24, 0x7f, -R17 ;  /* 0x0000007f18187810 */ /* 0x000fc80007ffe811 */
[----:B------:R-:W-:Y:S01]  /*2e70*/  IADD3 R21, PT, PT, R24, R21, RZ ;  /* 0x0000001518157210 */ /* 0x000fe20007ffe0ff */
[----:B0-----:R-:W-:-:S04]  /*2e80*/  FFMA R27, R26, R23, 1 ;  /* 0x3f8000001a1b7423 */ /* 0x001fc80000000017 */
[----:B------:R-:W-:-:S04]  /*2e90*/  FFMA R27, R26, R27, R26 ;  /* 0x0000001b1a1b7223 */ /* 0x000fc8000000001a */
[----:B------:R-:W-:-:S04]  /*2ea0*/  FFMA R26, R2, R27, RZ ;  /* 0x0000001b021a7223 */ /* 0x000fc800000000ff */
[----:B------:R-:W-:-:S04]  /*2eb0*/  FFMA R25, R23, R26, R2 ;  /* 0x0000001a17197223 */ /* 0x000fc80000000002 */
[----:B------:R-:W-:-:S04]  /*2ec0*/  FFMA R26, R27, R25, R26 ;  /* 0x000000191b1a7223 */ /* 0x000fc8000000001a */
[----:B------:R-:W-:-:S04]  /*2ed0*/  FFMA R23, R23, R26, R2 ;  /* 0x0000001a17177223 */ /* 0x000fc80000000002 */
[----:B------:R-:W-:-:S05]  /*2ee0*/  FFMA R2, R27, R23, R26 ;  /* 0x000000171b027223 */ /* 0x000fca000000001a */
[----:B------:R-:W-:-:S04]  /*2ef0*/  SHF.R.U32.HI R17, RZ, 0x17, R2 ;  /* 0x00000017ff117819 */ /* 0x000fc80000011602 */
[----:B------:R-:W-:-:S04]  /*2f00*/  LOP3.LUT R24, R17, 0xff, RZ, 0xc0, !PT ;  /* 0x000000ff11187812 */ /* 0x000fc800078ec0ff */
[----:B------:R-:W-:-:S04]  /*2f10*/  IADD3 R17, PT, PT, R24, R21, RZ ;  /* 0x0000001518117210 */ /* 0x000fc80007ffe0ff */
        /* <DEDUP_REMOVED lines=10> */
[CCC-:B------:R-:W-:Y:S01]  /*2fc0*/  FFMA.RZ R21, R27.reuse, R23.reuse, R26.reuse ;  /* 0x000000171b157223 */ /* 0x1c0fe2000000c01a */
[CCC-:B------:R-:W-:Y:S01]  /*2fd0*/  FFMA.RP R24, R27.reuse, R23.reuse, R26.reuse ;  /* 0x000000171b187223 */ /* 0x1c0fe2000000801a */
[----:B------:R-:W-:Y:S01]  /*2fe0*/  FFMA.RM R27, R27, R23, R26 ;  /* 0x000000171b1b7223 */ /* 0x000fe2000000401a */
[----:B------:R-:W-:Y:S02]  /*2ff0*/  IADD3 R23, PT, PT, R17, 0x20, RZ ;  /* 0x0000002011177810 */ /* 0x000fe40007ffe0ff */
[----:B------:R-:W-:Y:S02]  /*3000*/  LOP3.LUT R21, R21, 0x7fffff, RZ, 0xc0, !PT ;  /* 0x007fffff15157812 */ /* 0x000fe400078ec0ff */
[----:B------:R-:W-:Y:S02]  /*3010*/  ISETP.NE.AND P3, PT, R17, RZ, PT ;  /* 0x000000ff1100720c */ /* 0x000fe40003f65270 */
[----:B------:R-:W-:Y:S02]  /*3020*/  LOP3.LUT R26, R21, 0x800000, RZ, 0xfc, !PT ;  /* 0x00800000151a7812 */ /* 0x000fe400078efcff */
[----:B------:R-:W-:-:S02]  /*3030*/  ISETP.NE.AND P2, PT, R17, RZ, PT ;  /* 0x000000ff1100720c */ /* 0x000fc40003f45270 */
[----:B------:R-:W-:Y:S02]  /*3040*/  IADD3 R17, PT, PT, -R17, RZ, RZ ;  /* 0x000000ff11117210 */ /* 0x000fe40007ffe1ff */
[----:B------:R-:W-:Y:S02]  /*3050*/  SHF.L.U32 R23, R26, R23, RZ ;  /* 0x000000171a177219 */ /* 0x000fe400000006ff */
[----:B------:R-:W-:Y:S02]  /*3060*/  FSETP.NEU.FTZ.AND P1, PT, R24, R27, PT ;  /* 0x0000001b1800720b */ /* 0x000fe40003f3d000 */
[----:B------:R-:W-:Y:S02]  /*3070*/  SEL R17, R17, RZ, P3 ;  /* 0x000000ff11117207 */ /* 0x000fe40001800000 */
[----:B------:R-:W-:Y:S02]  /*3080*/  ISETP.NE.AND P2, PT, R23, RZ, P2 ;  /* 0x000000ff1700720c */ /* 0x000fe40001745270 */
[----:B------:R-:W-:-:S02]  /*3090*/  SHF.R.U32.HI R26, RZ, R17, R26 ;  /* 0x00000011ff1a7219 */ /* 0x000fc4000001161a */
[----:B------:R-:W-:Y:S02]  /*30a0*/  PLOP3.LUT P1, PT, P1, P2, PT, 0xf8, 0x8f ;  /* 0x00000000008f781c */ /* 0x000fe40000f25f70 */
[----:B------:R-:W-:Y:S02]  /*30b0*/  SHF.R.U32.HI R17, RZ, 0x1, R26 ;  /* 0x00000001ff117819 */ /* 0x000fe4000001161a */
[----:B------:R-:W-:-:S04]  /*30c0*/  SEL R24, RZ, 0x1, !P1 ;  /* 0x00000001ff187807 */ /* 0x000fc80004800000 */
[----:B------:R-:W-:-:S04]  /*30d0*/  LOP3.LUT R21, R24, 0x1, R17, 0xf8, !PT ;  /* 0x0000000118157812 */ /* 0x000fc800078ef811 */
[----:B------:R-:W-:-:S04]  /*30e0*/  LOP3.LUT R26, R21, R26, RZ, 0xc0, !PT ;  /* 0x0000001a151a7212 */ /* 0x000fc800078ec0ff */
[----:B------:R-:W-:-:S04]  /*30f0*/  IADD3 R17, PT, PT, R17, R26, RZ ;  /* 0x0000001a11117210 */ /* 0x000fc80007ffe0ff */
[----:B------:R-:W-:Y:S01]  /*3100*/  LOP3.LUT R2, R17, R2, RZ, 0xfc, !PT ;  /* 0x0000000211027212 */ /* 0x000fe200078efcff */
[----:B------:R-:W-:Y:S06]  /*3110*/  BRA `(.L_x_72) ;  /* 0x0000000000347947 */ /* 0x000fec0003800000 */
.L_x_71:
[----:B------:R-:W-:-:S04]  /*3120*/  LOP3.LUT R2, R2, 0x80000000, RZ, 0xc0, !PT ;  /* 0x8000000002027812 */ /* 0x000fc800078ec0ff */
[----:B------:R-:W-:Y:S01]  /*3130*/  LOP3.LUT R2, R2, 0x7f800000, RZ, 0xfc, !PT ;  /* 0x7f80000002027812 */ /* 0x000fe200078efcff */
[----:B------:R-:W-:Y:S06]  /*3140*/  BRA `(.L_x_72) ;  /* 0x0000000000287947 */ /* 0x000fec0003800000 */
.L_x_70:
[----:B------:R-:W-:Y:S01]  /*3150*/  LEA R2, R21, R2, 0x17 ;  /* 0x0000000215027211 */ /* 0x000fe200078eb8ff */
[----:B------:R-:W-:Y:S06]  /*3160*/  BRA `(.L_x_72) ;  /* 0x0000000000207947 */ /* 0x000fec0003800000 */
.L_x_69:
[----:B------:R-:W-:-:S04]  /*3170*/  LOP3.LUT R2, R2, 0x80000000, R25, 0x48, !PT ;  /* 0x8000000002027812 */ /* 0x000fc800078e4819 */
[----:B------:R-:W-:Y:S01]  /*3180*/  LOP3.LUT R2, R2, 0x7f800000, RZ, 0xfc, !PT ;  /* 0x7f80000002027812 */ /* 0x000fe200078efcff */
[----:B------:R-:W-:Y:S06]  /*3190*/  BRA `(.L_x_72) ;  /* 0x0000000000147947 */ /* 0x000fec0003800000 */
.L_x_68:
[----:B------:R-:W-:Y:S01]  /*31a0*/  LOP3.LUT R2, R2, 0x80000000, R25, 0x48, !PT ;  /* 0x8000000002027812 */ /* 0x000fe200078e4819 */
[----:B------:R-:W-:Y:S06]  /*31b0*/  BRA `(.L_x_72) ;  /* 0x00000000000c7947 */ /* 0x000fec0003800000 */
.L_x_67:
[----:B------:R-:W0:Y:S01]  /*31c0*/  MUFU.RSQ R2, -QNAN ;  /* 0xffc0000000027908 */ /* 0x000e220000001400 */
[----:B------:R-:W-:Y:S05]  /*31d0*/  BRA `(.L_x_72) ;  /* 0x0000000000047947 */ /* 0x000fea0003800000 */
.L_x_66:
[----:B------:R-:W-:-:S07]  /*31e0*/  FADD.FTZ R2, R25, R2 ;  /* 0x0000000219027221 */ /* 0x000fce0000010000 */
.L_x_72:
[----:B------:R-:W-:-:S04]  /*31f0*/  HFMA2 R17, -RZ, RZ, 0, 0 ;  /* 0x00000000ff117431 */ /* 0x000fc800000001ff */
[----:B0-----:R-:W-:Y:S05]  /*3200*/  RET.REL.NODEC R16 `(discretize_kernel_single_pattern) ;  /* 0xffffffcc107c7950 */ /* 0x001fea0003c3ffff */
.L_x_73:
        /* <DEDUP_REMOVED lines=15> */
.L_x_80:


//--------------------- .nv.shared.reserved.0     --------------------------
	.section	.nv.shared.reserved.0,"aw",@nobits
	.weak		__nv_reservedSMEM_offset_0_alias
	.size		__nv_reservedSMEM_offset_0_alias, 0, 64
	.other		__nv_reservedSMEM_offset_0_alias,@"STO_CUDA_RESERVED_SHARED STV_DEFAULT"
__nv_reservedSMEM_offset_0_alias:
	.zero		0
	.zero		64


//--------------------- .nv.constant0.discretize_kernel --------------------------
	.section	.nv.constant0.discretize_kernel,"a",@progbits
	.sectionflags	@""
	.align	4
.nv.constant0.discretize_kernel:
	.zero		984


//--------------------- .nv.constant0.discretize_kernel_single_pattern --------------------------
	.section	.nv.constant0.discretize_kernel_single_pattern,"a",@progbits
	.sectionflags	@""
	.align	4
.nv.constant0.discretize_kernel_single_pattern:
	.zero		984


//--------------------- SYMBOLS --------------------------

	.type		.nv.reservedSmem.offset0,@object
	.size		.nv.reservedSmem.offset0,0x4
